// auto-generated by cutlass_sweep.gemm — config: {"arch": "sm_100", "cluster_m": 1, "cluster_n": 1, "dtype": "e5m2", "dtype_b": "e5m2", "layout": "nt", "stages": 0, "tile_k": 128, "tile_m": 128, "tile_n": 128}
#include "cutlass/cutlass.h"
#include "cutlass/gemm/collective/collective_builder.hpp"
#include "cutlass/gemm/device/gemm_universal_adapter.h"
#include "cutlass/gemm/kernel/gemm_universal.hpp"
#include "cutlass/epilogue/collective/collective_builder.hpp"

using ElemA = cutlass::float_e5m2_t;
using ElemB = cutlass::float_e5m2_t;
using ElemCD = cutlass::float_e5m2_t;
using Acc  = float;
using TileShape    = cute::Shape<cute::_128, cute::_128, cute::_128>;
using ClusterShape = cute::Shape<cute::_1, cute::_1, cute::_1>;

using CollectiveEpilogue = typename cutlass::epilogue::collective::CollectiveBuilder<
    cutlass::arch::Sm100, cutlass::arch::OpClassTensorOp,
    TileShape, ClusterShape,
    cutlass::epilogue::collective::EpilogueTileAuto,
    Acc, Acc,
    ElemCD, cutlass::layout::RowMajor, 128 / cutlass::sizeof_bits<ElemCD>::value,
    ElemCD, cutlass::layout::RowMajor, 128 / cutlass::sizeof_bits<ElemCD>::value,
    cutlass::epilogue::collective::EpilogueScheduleAuto
  >::CollectiveOp;

using CollectiveMainloop = typename cutlass::gemm::collective::CollectiveBuilder<
    cutlass::arch::Sm100, cutlass::arch::OpClassTensorOp,
    ElemA, cutlass::layout::RowMajor, 128 / cutlass::sizeof_bits<ElemA>::value,
    ElemB, cutlass::layout::ColumnMajor, 128 / cutlass::sizeof_bits<ElemB>::value,
    Acc,
    TileShape, ClusterShape,
    cutlass::gemm::collective::StageCountAutoCarveout<static_cast<int>(sizeof(typename CollectiveEpilogue::SharedStorage))>,
    cutlass::gemm::collective::KernelScheduleAuto
  >::CollectiveOp;

using GemmKernel = cutlass::gemm::kernel::GemmUniversal<
    cute::Shape<int,int,int,int>,
    CollectiveMainloop,
    CollectiveEpilogue
>;
using Gemm = cutlass::gemm::device::GemmUniversalAdapter<GemmKernel>;

// Force the device kernel symbol into the cubin without needing a host main.
auto* _anchor = &cutlass::device_kernel<GemmKernel>;


// ===== COMPILED SASS (sm_100a) =====

	.target	sm_100a

	.elftype	@"ET_EXEC"


//--------------------- .note.nv.tkinfo           --------------------------
	.section	.note.nv.tkinfo,"",@"SHT_NOTE"
	.sectionflags	@"SHF_NOTE_NV_TKINFO"
	.tkinfo
        /*0018*/ 	.word	0x00000002
        /*0030*/ 	.string	""
        /*0030*/ 	.string	"ptxas"
        /*0030*/ 	.string	"Cuda compilation tools, release 13.0, V13.0.88"
        /*0030*/ 	.string	"Build cuda_13.0.r13.0/compiler.36424714_0"
        /*0030*/ 	.string	"-arch sm_100a -m 64 "



//--------------------- .note.nv.cuinfo           --------------------------
	.section	.note.nv.cuinfo,"",@"SHT_NOTE"
	.sectionflags	@"SHF_NOTE_NV_CUINFO"
        /*0018*/ 	.short	0x0002
        /*001a*/ 	.short	0x0064
        /*001c*/ 	.short	0x0082
	.zero		2


//--------------------- .nv.info                  --------------------------
	.section	.nv.info,"",@"SHT_CUDA_INFO"
	.align	4


	//----- nvinfo : EIATTR_REGCOUNT
	.align		4
        /*0000*/ 	.byte	0x04, 0x2f
        /*0002*/ 	.short	(.L_19 - .L_18)
	.align		4
.L_18:
        /*0004*/ 	.word	index@(_ZN7cutlass13device_kernelINS_4gemm6kernel13GemmUniversalIN4cute5tupleIJiiiiEEENS1_10collective13CollectiveMmaINS1_35MainloopSm100TmaUmmaWarpSpecializedILi6ELi2ELi4ENS5_IJNS4_1CILi1EEESB_SB_EEEEENS5_IJNSA_ILi128EEESE_SE_EEENS_12float_e5m2_tENS5_IJlSB_lEEESG_SH_NS4_8TiledMMAINS4_8MMA_AtomIJNS4_10MMA_TraitsINS4_19SM100_MMA_F8F6F4_SSEJSG_SG_fSE_SE_NS4_17integral_constantINS4_4UMMA5MajorELSO_0EEESP_NSM_INSN_7ScaleInELSQ_0EEESR_EEEEEENS4_6LayoutISC_NS5_IJNSA_ILi0EEESV_SV_EEEEENS5_IJNS4_10UnderscoreESY_SY_EEEEENS4_13SM90_TMA_LOADENS4_14ComposedLayoutINS4_7SwizzleILi3ELi4ELi3EEENS4_18smem_ptr_flag_bitsILi8EEENSU_INS5_IJNSA_ILi8EEESE_EEENS5_IJSE_SB_EEEEEEEvNS4_8identityES11_S1B_vS1C_EENS_8epilogue10collective18CollectiveEpilogueINS1E_23Sm100TmaWarpSpecializedILi2ELi2ELi64ELb0ELb0EEEJSF_NS5_IJNSU_ISE_SB_EENSU_INSA_ILi64EEESB_EEEEESG_SH_SG_SH_NS1E_6fusion15FusionCallbacksIS1I_NS1N_17LinearCombinationISG_fSG_fLNS_15FloatRoundStyleE2EEESF_S1M_JEEENS4_5SM1004TMEM4LOAD26SM100_TMEM_LOAD_32dp32b64xES11_NS12_INS13_ILi2ELi4ELi3EEES16_NSU_INS5_IJS17_S1K_EEENS5_IJS1K_SB_EEEEEEENS4_39AutoVectorizingCopyWithAssumedAlignmentILi128EEENS4_14SM90_TMA_STOREES21_S23_S23_EEEvvEEEEvNT_6ParamsE)
        /*0008*/ 	.word	0x000000e0


	//----- nvinfo : EIATTR_FRAME_SIZE
	.align		4
.L_19:
        /*000c*/ 	.byte	0x04, 0x11
        /*000e*/ 	.short	(.L_21 - .L_20)
	.align		4
.L_20:
        /*0010*/ 	.word	index@($__internal_2_$__cuda_sm10x_tcgen05_guardrail_trap_unallocated_columns_being_dealloced)
        /*0014*/ 	.word	0x00000000


	//----- nvinfo : EIATTR_FRAME_SIZE
	.align		4
.L_21:
        /*0018*/ 	.byte	0x04, 0x11
        /*001a*/ 	.short	(.L_23 - .L_22)
	.align		4
.L_22:
        /*001c*/ 	.word	index@($__internal_1_$__cuda_sm10x_tcgen05_guardrail_trap_phase_invalid_during_alloc)
        /*0020*/ 	.word	0x00000000


	//----- nvinfo : EIATTR_FRAME_SIZE
	.align		4
.L_23:
        /*0024*/ 	.byte	0x04, 0x11
        /*0026*/ 	.short	(.L_25 - .L_24)
	.align		4
.L_24:
        /*0028*/ 	.word	index@($__internal_0_$__cuda_sm10x_tcgen05_guardrail_trap_col_being_dealloced_not_returned_by_alloc)
        /*002c*/ 	.word	0x00000000


	//----- nvinfo : EIATTR_FRAME_SIZE
	.align		4
.L_25:
        /*0030*/ 	.byte	0x04, 0x11
        /*0032*/ 	.short	(.L_27 - .L_26)
	.align		4
.L_26:
        /*0034*/ 	.word	index@(_ZN7cutlass13device_kernelINS_4gemm6kernel13GemmUniversalIN4cute5tupleIJiiiiEEENS1_10collective13CollectiveMmaINS1_35MainloopSm100TmaUmmaWarpSpecializedILi6ELi2ELi4ENS5_IJNS4_1CILi1EEESB_SB_EEEEENS5_IJNSA_ILi128EEESE_SE_EEENS_12float_e5m2_tENS5_IJlSB_lEEESG_SH_NS4_8TiledMMAINS4_8MMA_AtomIJNS4_10MMA_TraitsINS4_19SM100_MMA_F8F6F4_SSEJSG_SG_fSE_SE_NS4_17integral_constantINS4_4UMMA5MajorELSO_0EEESP_NSM_INSN_7ScaleInELSQ_0EEESR_EEEEEENS4_6LayoutISC_NS5_IJNSA_ILi0EEESV_SV_EEEEENS5_IJNS4_10UnderscoreESY_SY_EEEEENS4_13SM90_TMA_LOADENS4_14ComposedLayoutINS4_7SwizzleILi3ELi4ELi3EEENS4_18smem_ptr_flag_bitsILi8EEENSU_INS5_IJNSA_ILi8EEESE_EEENS5_IJSE_SB_EEEEEEEvNS4_8identityES11_S1B_vS1C_EENS_8epilogue10collective18CollectiveEpilogueINS1E_23Sm100TmaWarpSpecializedILi2ELi2ELi64ELb0ELb0EEEJSF_NS5_IJNSU_ISE_SB_EENSU_INSA_ILi64EEESB_EEEEESG_SH_SG_SH_NS1E_6fusion15FusionCallbacksIS1I_NS1N_17LinearCombinationISG_fSG_fLNS_15FloatRoundStyleE2EEESF_S1M_JEEENS4_5SM1004TMEM4LOAD26SM100_TMEM_LOAD_32dp32b64xES11_NS12_INS13_ILi2ELi4ELi3EEES16_NSU_INS5_IJS17_S1K_EEENS5_IJS1K_SB_EEEEEEENS4_39AutoVectorizingCopyWithAssumedAlignmentILi128EEENS4_14SM90_TMA_STOREES21_S23_S23_EEEvvEEEEvNT_6ParamsE)
        /*0038*/ 	.word	0x00000000


	//----- nvinfo : EIATTR_MIN_STACK_SIZE
	.align		4
.L_27:
        /*003c*/ 	.byte	0x04, 0x12
        /*003e*/ 	.short	(.L_29 - .L_28)
	.align		4
.L_28:
        /*0040*/ 	.word	index@(_ZN7cutlass13device_kernelINS_4gemm6kernel13GemmUniversalIN4cute5tupleIJiiiiEEENS1_10collective13CollectiveMmaINS1_35MainloopSm100TmaUmmaWarpSpecializedILi6ELi2ELi4ENS5_IJNS4_1CILi1EEESB_SB_EEEEENS5_IJNSA_ILi128EEESE_SE_EEENS_12float_e5m2_tENS5_IJlSB_lEEESG_SH_NS4_8TiledMMAINS4_8MMA_AtomIJNS4_10MMA_TraitsINS4_19SM100_MMA_F8F6F4_SSEJSG_SG_fSE_SE_NS4_17integral_constantINS4_4UMMA5MajorELSO_0EEESP_NSM_INSN_7ScaleInELSQ_0EEESR_EEEEEENS4_6LayoutISC_NS5_IJNSA_ILi0EEESV_SV_EEEEENS5_IJNS4_10UnderscoreESY_SY_EEEEENS4_13SM90_TMA_LOADENS4_14ComposedLayoutINS4_7SwizzleILi3ELi4ELi3EEENS4_18smem_ptr_flag_bitsILi8EEENSU_INS5_IJNSA_ILi8EEESE_EEENS5_IJSE_SB_EEEEEEEvNS4_8identityES11_S1B_vS1C_EENS_8epilogue10collective18CollectiveEpilogueINS1E_23Sm100TmaWarpSpecializedILi2ELi2ELi64ELb0ELb0EEEJSF_NS5_IJNSU_ISE_SB_EENSU_INSA_ILi64EEESB_EEEEESG_SH_SG_SH_NS1E_6fusion15FusionCallbacksIS1I_NS1N_17LinearCombinationISG_fSG_fLNS_15FloatRoundStyleE2EEESF_S1M_JEEENS4_5SM1004TMEM4LOAD26SM100_TMEM_LOAD_32dp32b64xES11_NS12_INS13_ILi2ELi4ELi3EEES16_NSU_INS5_IJS17_S1K_EEENS5_IJS1K_SB_EEEEEEENS4_39AutoVectorizingCopyWithAssumedAlignmentILi128EEENS4_14SM90_TMA_STOREES21_S23_S23_EEEvvEEEEvNT_6ParamsE)
        /*0044*/ 	.word	0x00000000
.L_29:


//--------------------- .nv.compat                --------------------------
	.section	.nv.compat,"",@"SHT_CUDA_COMPAT_INFO"
	.align	4
        /*0000*/ 	.byte	0x02, 0x09, 0x01, 0x00, 0x02, 0x02, 0x02, 0x00, 0x02, 0x05, 0x05, 0x00, 0x03, 0x07, 0x01, 0x01
        /*0010*/ 	.byte	0x02, 0x03, 0x01, 0x00, 0x02, 0x06, 0x01, 0x00, 0x04, 0x0b, 0x08, 0x00, 0x09, 0x00, 0x00, 0x00
        /*0020*/ 	.byte	0x00, 0x00, 0x00, 0x00


//--------------------- .nv.info._ZN7cutlass13device_kernelINS_4gemm6kernel13GemmUniversalIN4cute5tupleIJiiiiEEENS1_10collective13CollectiveMmaINS1_35MainloopSm100TmaUmmaWarpSpecializedILi6ELi2ELi4ENS5_IJNS4_1CILi1EEESB_SB_EEEEENS5_IJNSA_ILi128EEESE_SE_EEENS_12float_e5m2_tENS5_IJlSB_lEEESG_SH_NS4_8TiledMMAINS4_8MMA_AtomIJNS4_10MMA_TraitsINS4_19SM100_MMA_F8F6F4_SSEJSG_SG_fSE_SE_NS4_17integral_constantINS4_4UMMA5MajorELSO_0EEESP_NSM_INSN_7ScaleInELSQ_0EEESR_EEEEEENS4_6LayoutISC_NS5_IJNSA_ILi0EEESV_SV_EEEEENS5_IJNS4_10UnderscoreESY_SY_EEEEENS4_13SM90_TMA_LOADENS4_14ComposedLayoutINS4_7SwizzleILi3ELi4ELi3EEENS4_18smem_ptr_flag_bitsILi8EEENSU_INS5_IJNSA_ILi8EEESE_EEENS5_IJSE_SB_EEEEEEEvNS4_8identityES11_S1B_vS1C_EENS_8epilogue10collective18CollectiveEpilogueINS1E_23Sm100TmaWarpSpecializedILi2ELi2ELi64ELb0ELb0EEEJSF_NS5_IJNSU_ISE_SB_EENSU_INSA_ILi64EEESB_EEEEESG_SH_SG_SH_NS1E_6fusion15FusionCallbacksIS1I_NS1N_17LinearCombinationISG_fSG_fLNS_15FloatRoundStyleE2EEESF_S1M_JEEENS4_5SM1004TMEM4LOAD26SM100_TMEM_LOAD_32dp32b64xES11_NS12_INS13_ILi2ELi4ELi3EEES16_NSU_INS5_IJS17_S1K_EEENS5_IJS1K_SB_EEEEEEENS4_39AutoVectorizingCopyWithAssumedAlignmentILi128EEENS4_14SM90_TMA_STOREES21_S23_S23_EEEvvEEEEvNT_6ParamsE --------------------------
	.section	.nv.info._ZN7cutlass13device_kernelINS_4gemm6kernel13GemmUniversalIN4cute5tupleIJiiiiEEENS1_10collective13CollectiveMmaINS1_35MainloopSm100TmaUmmaWarpSpecializedILi6ELi2ELi4ENS5_IJNS4_1CILi1EEESB_SB_EEEEENS5_IJNSA_ILi128EEESE_SE_EEENS_12float_e5m2_tENS5_IJlSB_lEEESG_SH_NS4_8TiledMMAINS4_8MMA_AtomIJNS4_10MMA_TraitsINS4_19SM100_MMA_F8F6F4_SSEJSG_SG_fSE_SE_NS4_17integral_constantINS4_4UMMA5MajorELSO_0EEESP_NSM_INSN_7ScaleInELSQ_0EEESR_EEEEEENS4_6LayoutISC_NS5_IJNSA_ILi0EEESV_SV_EEEEENS5_IJNS4_10UnderscoreESY_SY_EEEEENS4_13SM90_TMA_LOADENS4_14ComposedLayoutINS4_7SwizzleILi3ELi4ELi3EEENS4_18smem_ptr_flag_bitsILi8EEENSU_INS5_IJNSA_ILi8EEESE_EEENS5_IJSE_SB_EEEEEEEvNS4_8identityES11_S1B_vS1C_EENS_8epilogue10collective18CollectiveEpilogueINS1E_23Sm100TmaWarpSpecializedILi2ELi2ELi64ELb0ELb0EEEJSF_NS5_IJNSU_ISE_SB_EENSU_INSA_ILi64EEESB_EEEEESG_SH_SG_SH_NS1E_6fusion15FusionCallbacksIS1I_NS1N_17LinearCombinationISG_fSG_fLNS_15FloatRoundStyleE2EEESF_S1M_JEEENS4_5SM1004TMEM4LOAD26SM100_TMEM_LOAD_32dp32b64xES11_NS12_INS13_ILi2ELi4ELi3EEES16_NSU_INS5_IJS17_S1K_EEENS5_IJS1K_SB_EEEEEEENS4_39AutoVectorizingCopyWithAssumedAlignmentILi128EEENS4_14SM90_TMA_STOREES21_S23_S23_EEEvvEEEEvNT_6ParamsE,"",@"SHT_CUDA_INFO"
	.sectionflags	@""
	.align	4


	//----- nvinfo : EIATTR_CUDA_API_VERSION
	.align		4
        /*0000*/ 	.byte	0x04, 0x37
        /*0002*/ 	.short	(.L_31 - .L_30)
.L_30:
        /*0004*/ 	.word	0x00000082


	//----- nvinfo : EIATTR_KPARAM_INFO
	.align		4
.L_31:
        /*0008*/ 	.byte	0x04, 0x17
        /*000a*/ 	.short	(.L_33 - .L_32)
.L_32:
        /*000c*/ 	.word	0x00000000
        /*0010*/ 	.short	0x0000
        /*0012*/ 	.short	0x0000
        /*0014*/ 	.byte	0x00, 0xf0, 0x01, 0x20


	//----- nvinfo : EIATTR_AT_ENTRY_FRAGMENTS
	.align		4
.L_33:
        /*0018*/ 	.byte	0x04, 0x4f
        /*001a*/ 	.short	(.L_35 - .L_34)


	//   ....[0]....
.L_34:
        /*001c*/ 	.word	0x00000006


	//----- nvinfo : EIATTR_RESERVED_SMEM_USED
	.align		4
.L_35:
        /*0020*/ 	.byte	0x01, 0x41
	.zero		2


	//----- nvinfo : EIATTR_SPARSE_MMA_MASK
	.align		4
        /*0024*/ 	.byte	0x03, 0x50
        /*0026*/ 	.short	0x0000


	//----- nvinfo : EIATTR_TCGEN05_1CTA_USED
	.align		4
        /*0028*/ 	.byte	0x01, 0x51
	.zero		2


	//----- nvinfo : EIATTR_MAXREG_COUNT
	.align		4
        /*002c*/ 	.byte	0x03, 0x1b
        /*002e*/ 	.short	0x00ff


	//----- nvinfo : EIATTR_NUM_BARRIERS
	.align		4
        /*0030*/ 	.byte	0x02, 0x4c
        /*0032*/ 	.byte	0x07
	.zero		1


	//----- nvinfo : EIATTR_EXTERNS
	.align		4
        /*0034*/ 	.byte	0x04, 0x0f
        /*0036*/ 	.short	(.L_37 - .L_36)


	//   ....[0]....
	.align		4
.L_36:
        /*0038*/ 	.word	index@(__assertfail)


	//----- nvinfo : EIATTR_MERCURY_ISA_VERSION
	.align		4
.L_37:
        /*003c*/ 	.byte	0x03, 0x5f
        /*003e*/ 	.short	0x0101


	//----- nvinfo : EIATTR_INT_WARP_WIDE_INSTR_OFFSETS
	.align		4
        /*0040*/ 	.byte	0x04, 0x31
        /*0042*/ 	.short	(.L_39 - .L_38)


	//   ....[0]....
.L_38:
        /*0044*/ 	.word	0x00001dc0


	//   ....[1]....
        /*0048*/ 	.word	0x00003930


	//   ....[2]....
        /*004c*/ 	.word	0x00003950


	//   ....[3]....
        /*0050*/ 	.word	0x00003980


	//   ....[4]....
        /*0054*/ 	.word	0x000042b0


	//   ....[5]....
        /*0058*/ 	.word	0x00004320


	//   ....[6]....
        /*005c*/ 	.word	0x00004500


	//   ....[7]....
        /*0060*/ 	.word	0x00004660


	//----- nvinfo : EIATTR_COOP_GROUP_MASK_REGIDS
	.align		4
.L_39:
        /*0064*/ 	.byte	0x04, 0x29
        /*0066*/ 	.short	(.L_41 - .L_40)


	//   ....[0]....
.L_40:
        /*0068*/ 	.word	0xffffffff


	//   ....[1]....
        /*006c*/ 	.word	0xffffffff


	//   ....[2]....
        /*0070*/ 	.word	0xffffffff


	//   ....[3]....
        /*0074*/ 	.word	0xffffffff


	//   ....[4]....
        /*0078*/ 	.word	0xffffffff


	//   ....[5]....
        /*007c*/ 	.word	0xffffffff


	//   ....[6]....
        /*0080*/ 	.word	0xffffffff


	//   ....[7]....
        /*0084*/ 	.word	0xffffffff


	//   ....[8]....
        /*0088*/ 	.word	0xffffffff


	//   ....[9]....
        /*008c*/ 	.word	0xffffffff


	//   ....[10]....
        /*0090*/ 	.word	0xffffffff


	//   ....[11]....
        /*0094*/ 	.word	0xffffffff


	//   ....[12]....
        /*0098*/ 	.word	0xffffffff


	//----- nvinfo : EIATTR_COOP_GROUP_INSTR_OFFSETS
	.align		4
.L_41:
        /*009c*/ 	.byte	0x04, 0x28
        /*009e*/ 	.short	(.L_43 - .L_42)


	//   ....[0]....
.L_42:
        /*00a0*/ 	.word	0x00000090


	//   ....[1]....
        /*00a4*/ 	.word	0x000004d0


	//   ....[2]....
        /*00a8*/ 	.word	0x00000680


	//   ....[3]....
        /*00ac*/ 	.word	0x000007e0


	//   ....[4]....
        /*00b0*/ 	.word	0x000008e0


	//   ....[5]....
        /*00b4*/ 	.word	0x00000a50


	//   ....[6]....
        /*00b8*/ 	.word	0x00000bf0


	//   ....[7]....
        /*00bc*/ 	.word	0x00001ca0


	//   ....[8]....
        /*00c0*/ 	.word	0x00002ba0


	//   ....[9]....
        /*00c4*/ 	.word	0x00002db0


	//   ....[10]....
        /*00c8*/ 	.word	0x00002de0


	//   ....[11]....
        /*00cc*/ 	.word	0x00003810


	//   ....[12]....
        /*00d0*/ 	.word	0x00003a40


	//----- nvinfo : EIATTR_VRC_CTA_INIT_COUNT
	.align		4
.L_43:
        /*00d4*/ 	.byte	0x02, 0x4a
        /*00d6*/ 	.byte	0x80
	.zero		1


	//----- nvinfo : EIATTR_SYSCALL_OFFSETS
	.align		4
        /*00d8*/ 	.byte	0x04, 0x46
        /*00da*/ 	.short	(.L_45 - .L_44)


	//   ....[0]....
.L_44:
        /*00dc*/ 	.word	0x00005090


	//   ....[1]....
        /*00e0*/ 	.word	0x000051d0


	//   ....[2]....
        /*00e4*/ 	.word	0x00005a30


	//   ....[3]....
        /*00e8*/ 	.word	0x00007040


	//----- nvinfo : EIATTR_MBARRIER_INSTR_OFFSETS
	.align		4
.L_45:
        /*00ec*/ 	.byte	0x04, 0x39
        /*00ee*/ 	.short	(.L_47 - .L_46)


	//   ....[0]....
.L_46:
        /*00f0*/ 	.word	0x000005b0
        /*00f4*/ 	.word	0x000000ff
        /*00f8*/ 	.word	0x00000000
        /*00fc*/ 	.short	0x0100
        /*00fe*/ 	.byte	0x05
	.zero		1


	//   ....[1]....
        /*0100*/ 	.word	0x000005c0
        /*0104*/ 	.word	0x000000ff
        /*0108*/ 	.word	0x00000030
        /*010c*/ 	.short	0x0100
        /*010e*/ 	.byte	0x05
	.zero		1


	//   ....[2]....
        /*0110*/ 	.word	0x000005d0
        /*0114*/ 	.word	0x000000ff
        /*0118*/ 	.word	0x00000008
        /*011c*/ 	.short	0x0100
        /*011e*/ 	.byte	0x05
	.zero		1


	//   ....[3]....
        /*0120*/ 	.word	0x000005e0
        /*0124*/ 	.word	0x000000ff
        /*0128*/ 	.word	0x00000038
        /*012c*/ 	.short	0x0100
        /*012e*/ 	.byte	0x05
	.zero		1


	//   ....[4]....
        /*0130*/ 	.word	0x000005f0
        /*0134*/ 	.word	0x000000ff
        /*0138*/ 	.word	0x00000010
        /*013c*/ 	.short	0x0100
        /*013e*/ 	.byte	0x05
	.zero		1


	//   ....[5]....
        /*0140*/ 	.word	0x00000600
        /*0144*/ 	.word	0x000000ff
        /*0148*/ 	.word	0x00000040
        /*014c*/ 	.short	0x0100
        /*014e*/ 	.byte	0x05
	.zero		1


	//   ....[6]....
        /*0150*/ 	.word	0x00000610
        /*0154*/ 	.word	0x000000ff
        /*0158*/ 	.word	0x00000018
        /*015c*/ 	.short	0x0100
        /*015e*/ 	.byte	0x05
	.zero		1


	//   ....[7]....
        /*0160*/ 	.word	0x00000620
        /*0164*/ 	.word	0x000000ff
        /*0168*/ 	.word	0x00000048
        /*016c*/ 	.short	0x0100
        /*016e*/ 	.byte	0x05
	.zero		1


	//   ....[8]....
        /*0170*/ 	.word	0x00000630
        /*0174*/ 	.word	0x000000ff
        /*0178*/ 	.word	0x00000020
        /*017c*/ 	.short	0x0100
        /*017e*/ 	.byte	0x05
	.zero		1


	//   ....[9]....
        /*0180*/ 	.word	0x00000640
        /*0184*/ 	.word	0x000000ff
        /*0188*/ 	.word	0x00000050
        /*018c*/ 	.short	0x0100
        /*018e*/ 	.byte	0x05
	.zero		1


	//   ....[10]....
        /*0190*/ 	.word	0x00000650
        /*0194*/ 	.word	0x000000ff
        /*0198*/ 	.word	0x00000028
        /*019c*/ 	.short	0x0100
        /*019e*/ 	.byte	0x05
	.zero		1


	//   ....[11]....
        /*01a0*/ 	.word	0x00000660
        /*01a4*/ 	.word	0x000000ff
        /*01a8*/ 	.word	0x00000058
        /*01ac*/ 	.short	0x0100
        /*01ae*/ 	.byte	0x05
	.zero		1


	//   ....[12]....
        /*01b0*/ 	.word	0x00000790
        /*01b4*/ 	.word	0x000000ff
        /*01b8*/ 	.word	0x00000060
        /*01bc*/ 	.short	0x0100
        /*01be*/ 	.byte	0x07
	.zero		1


	//   ....[13]....
        /*01c0*/ 	.word	0x000007a0
        /*01c4*/ 	.word	0x000000ff
        /*01c8*/ 	.word	0x00000070
        /*01cc*/ 	.short	0x0100
        /*01ce*/ 	.byte	0x07
	.zero		1


	//   ....[14]....
        /*01d0*/ 	.word	0x000007b0
        /*01d4*/ 	.word	0x000000ff
        /*01d8*/ 	.word	0x00000068
        /*01dc*/ 	.short	0x0100
        /*01de*/ 	.byte	0x07
	.zero		1


	//   ....[15]....
        /*01e0*/ 	.word	0x000007c0
        /*01e4*/ 	.word	0x000000ff
        /*01e8*/ 	.word	0x00000078
        /*01ec*/ 	.short	0x0100
        /*01ee*/ 	.byte	0x07
	.zero		1


	//   ....[16]....
        /*01f0*/ 	.word	0x000008b0
        /*01f4*/ 	.word	0x000000ff
        /*01f8*/ 	.word	0x00000080
        /*01fc*/ 	.short	0x0100
        /*01fe*/ 	.byte	0x05
	.zero		1


	//   ....[17]....
        /*0200*/ 	.word	0x000008c0
        /*0204*/ 	.word	0x000000ff
        /*0208*/ 	.word	0x00000088
        /*020c*/ 	.short	0x0100
        /*020e*/ 	.byte	0x05
	.zero		1


	//   ....[18]....
        /*0210*/ 	.word	0x00000a00
        /*0214*/ 	.word	0x000000ff
        /*0218*/ 	.word	0x00000090
        /*021c*/ 	.short	0x0100
        /*021e*/ 	.byte	0x05
	.zero		1


	//   ....[19]....
        /*0220*/ 	.word	0x00000a10
        /*0224*/ 	.word	0x000000ff
        /*0228*/ 	.word	0x000000a0
        /*022c*/ 	.short	0x0100
        /*022e*/ 	.byte	0x05
	.zero		1


	//   ....[20]....
        /*0230*/ 	.word	0x00000a20
        /*0234*/ 	.word	0x000000ff
        /*0238*/ 	.word	0x00000098
        /*023c*/ 	.short	0x0100
        /*023e*/ 	.byte	0x05
	.zero		1


	//   ....[21]....
        /*0240*/ 	.word	0x00000a30
        /*0244*/ 	.word	0x000000ff
        /*0248*/ 	.word	0x000000a8
        /*024c*/ 	.short	0x0100
        /*024e*/ 	.byte	0x05
	.zero		1


	//   ....[22]....
        /*0250*/ 	.word	0x00000b60
        /*0254*/ 	.word	0x000000ff
        /*0258*/ 	.word	0x000000b0
        /*025c*/ 	.short	0x0100
        /*025e*/ 	.byte	0x07
	.zero		1


	//   ....[23]....
        /*0260*/ 	.word	0x00000b70
        /*0264*/ 	.word	0x000000ff
        /*0268*/ 	.word	0x000000d0
        /*026c*/ 	.short	0x0100
        /*026e*/ 	.byte	0x07
	.zero		1


	//   ....[24]....
        /*0270*/ 	.word	0x00000b80
        /*0274*/ 	.word	0x000000ff
        /*0278*/ 	.word	0x000000b8
        /*027c*/ 	.short	0x0100
        /*027e*/ 	.byte	0x07
	.zero		1


	//   ....[25]....
        /*0280*/ 	.word	0x00000b90
        /*0284*/ 	.word	0x000000ff
        /*0288*/ 	.word	0x000000d8
        /*028c*/ 	.short	0x0100
        /*028e*/ 	.byte	0x07
	.zero		1


	//   ....[26]....
        /*0290*/ 	.word	0x00000ba0
        /*0294*/ 	.word	0x000000ff
        /*0298*/ 	.word	0x000000c0
        /*029c*/ 	.short	0x0100
        /*029e*/ 	.byte	0x07
	.zero		1


	//   ....[27]....
        /*02a0*/ 	.word	0x00000bb0
        /*02a4*/ 	.word	0x000000ff
        /*02a8*/ 	.word	0x000000e0
        /*02ac*/ 	.short	0x0100
        /*02ae*/ 	.byte	0x07
	.zero		1


	//   ....[28]....
        /*02b0*/ 	.word	0x00000bc0
        /*02b4*/ 	.word	0x000000ff
        /*02b8*/ 	.word	0x000000c8
        /*02bc*/ 	.short	0x0100
        /*02be*/ 	.byte	0x07
	.zero		1


	//   ....[29]....
        /*02c0*/ 	.word	0x00000bd0
        /*02c4*/ 	.word	0x000000ff
        /*02c8*/ 	.word	0x000000e8
        /*02cc*/ 	.short	0x0100
        /*02ce*/ 	.byte	0x07
	.zero		1


	//   ....[30]....
        /*02d0*/ 	.word	0x00000cc0
        /*02d4*/ 	.word	0x000000ff
        /*02d8*/ 	.word	0x000000f0
        /*02dc*/ 	.short	0x0100
        /*02de*/ 	.byte	0x05
	.zero		1


	//   ....[31]....
        /*02e0*/ 	.word	0x00000cd0
        /*02e4*/ 	.word	0x000000ff
        /*02e8*/ 	.word	0x00000100
        /*02ec*/ 	.short	0x0100
        /*02ee*/ 	.byte	0x05
	.zero		1


	//   ....[32]....
        /*02f0*/ 	.word	0x00000ce0
        /*02f4*/ 	.word	0x000000ff
        /*02f8*/ 	.word	0x000000f8
        /*02fc*/ 	.short	0x0100
        /*02fe*/ 	.byte	0x05
	.zero		1


	//   ....[33]....
        /*0300*/ 	.word	0x00000cf0
        /*0304*/ 	.word	0x000000ff
        /*0308*/ 	.word	0x00000108
        /*030c*/ 	.short	0x0100
        /*030e*/ 	.byte	0x05
	.zero		1


	//   ....[34]....
        /*0310*/ 	.word	0x000015c0
        /*0314*/ 	.word	0x00000003
        /*0318*/ 	.word	0x00000100
        /*031c*/ 	.short	0x010a
        /*031e*/ 	.byte	0xff
	.zero		1


	//   ....[35]....
        /*0320*/ 	.word	0x000015f0
        /*0324*/ 	.word	0x00000003
        /*0328*/ 	.word	0x000000f0
        /*032c*/ 	.short	0x0101
        /*032e*/ 	.byte	0xff
	.zero		1


	//   ....[36]....
        /*0330*/ 	.word	0x000016c0
        /*0334*/ 	.word	0x000000ff
        /*0338*/ 	.word	0x00000030
        /*033c*/ 	.short	0x010a
        /*033e*/ 	.byte	0x08
	.zero		1


	//   ....[37]....
        /*0340*/ 	.word	0x00001760
        /*0344*/ 	.word	0x000000ff
        /*0348*/ 	.word	0x00000030
        /*034c*/ 	.short	0x010a
        /*034e*/ 	.byte	0x21
	.zero		1


	//   ....[38]....
        /*0350*/ 	.word	0x000018c0
        /*0354*/ 	.word	0x000000ff
        /*0358*/ 	.word	0x00000030
        /*035c*/ 	.short	0x010a
        /*035e*/ 	.byte	0x08
	.zero		1


	//   ....[39]....
        /*0360*/ 	.word	0x000019b0
        /*0364*/ 	.word	0x000000ff
        /*0368*/ 	.word	0x00000088
        /*036c*/ 	.short	0x0101
        /*036e*/ 	.byte	0x04
	.zero		1


	//   ....[40]....
        /*0370*/ 	.word	0x000019d0
        /*0374*/ 	.word	0x000000ff
        /*0378*/ 	.word	0x00000030
        /*037c*/ 	.short	0x010a
        /*037e*/ 	.byte	0x08
	.zero		1


	//   ....[41]....
        /*0380*/ 	.word	0x00001a50
        /*0384*/ 	.word	0x000000ff
        /*0388*/ 	.word	0x00000030
        /*038c*/ 	.short	0x010a
        /*038e*/ 	.byte	0x11
	.zero		1


	//   ....[42]....
        /*0390*/ 	.word	0x00001bb0
        /*0394*/ 	.word	0x000000ff
        /*0398*/ 	.word	0x00000030
        /*039c*/ 	.short	0x010a
        /*039e*/ 	.byte	0x08
	.zero		1


	//   ....[43]....
        /*03a0*/ 	.word	0x00001cd0
        /*03a4*/ 	.word	0x00000002
        /*03a8*/ 	.word	0x00000090
        /*03ac*/ 	.short	0x010a
        /*03ae*/ 	.byte	0xff
	.zero		1


	//   ....[44]....
        /*03b0*/ 	.word	0x00001d90
        /*03b4*/ 	.word	0x00000002
        /*03b8*/ 	.word	0x00000000
        /*03bc*/ 	.short	0x0101
        /*03be*/ 	.byte	0xff
	.zero		1


	//   ....[45]....
        /*03c0*/ 	.word	0x000022f0
        /*03c4*/ 	.word	0x000000ff
        /*03c8*/ 	.word	0x00000000
        /*03cc*/ 	.short	0x010a
        /*03ce*/ 	.byte	0x05
	.zero		1


	//   ....[46]....
        /*03d0*/ 	.word	0x00002380
        /*03d4*/ 	.word	0x000000ff
        /*03d8*/ 	.word	0x00000000
        /*03dc*/ 	.short	0x010a
        /*03de*/ 	.byte	0x05
	.zero		1


	//   ....[47]....
        /*03e0*/ 	.word	0x00002410
        /*03e4*/ 	.word	0x000000ff
        /*03e8*/ 	.word	0x00000000
        /*03ec*/ 	.short	0x010a
        /*03ee*/ 	.byte	0x05
	.zero		1


	//   ....[48]....
        /*03f0*/ 	.word	0x000024a0
        /*03f4*/ 	.word	0x000000ff
        /*03f8*/ 	.word	0x00000000
        /*03fc*/ 	.short	0x010a
        /*03fe*/ 	.byte	0x05
	.zero		1


	//   ....[49]....
        /*0400*/ 	.word	0x00002530
        /*0404*/ 	.word	0x000000ff
        /*0408*/ 	.word	0x00000000
        /*040c*/ 	.short	0x010a
        /*040e*/ 	.byte	0x05
	.zero		1


	//   ....[50]....
        /*0410*/ 	.word	0x000025d0
        /*0414*/ 	.word	0x00000000
        /*0418*/ 	.word	0x00000000
        /*041c*/ 	.short	0x010a
        /*041e*/ 	.byte	0xff
	.zero		1


	//   ....[51]....
        /*0420*/ 	.word	0x000026f0
        /*0424*/ 	.word	0x00000000
        /*0428*/ 	.word	0x000000f0
        /*042c*/ 	.short	0x010a
        /*042e*/ 	.byte	0xff
	.zero		1


	//   ....[52]....
        /*0430*/ 	.word	0x00002750
        /*0434*/ 	.word	0x00000004
        /*0438*/ 	.word	0x00000000
        /*043c*/ 	.short	0x0101
        /*043e*/ 	.byte	0xff
	.zero		1


	//   ....[53]....
        /*0440*/ 	.word	0x00002770
        /*0444*/ 	.word	0x000000ff
        /*0448*/ 	.word	0x000000a0
        /*044c*/ 	.short	0x010a
        /*044e*/ 	.byte	0x05
	.zero		1


	//   ....[54]....
        /*0450*/ 	.word	0x00002890
        /*0454*/ 	.word	0x00000000
        /*0458*/ 	.word	0x00000090
        /*045c*/ 	.short	0x010a
        /*045e*/ 	.byte	0xff
	.zero		1


	//   ....[55]....
        /*0460*/ 	.word	0x000029a0
        /*0464*/ 	.word	0x00000000
        /*0468*/ 	.word	0x00000000
        /*046c*/ 	.short	0x0101
        /*046e*/ 	.byte	0xff
	.zero		1


	//   ....[56]....
        /*0470*/ 	.word	0x00002a30
        /*0474*/ 	.word	0x000000ff
        /*0478*/ 	.word	0x000000a0
        /*047c*/ 	.short	0x0106
        /*047e*/ 	.byte	0x05
	.zero		1


	//   ....[57]....
        /*0480*/ 	.word	0x00002a50
        /*0484*/ 	.word	0x000000ff
        /*0488*/ 	.word	0x000000a0
        /*048c*/ 	.short	0x010a
        /*048e*/ 	.byte	0x05
	.zero		1


	//   ....[58]....
        /*0490*/ 	.word	0x00002ae0
        /*0494*/ 	.word	0x000000ff
        /*0498*/ 	.word	0x000000a0
        /*049c*/ 	.short	0x0106
        /*049e*/ 	.byte	0x04
	.zero		1


	//   ....[59]....
        /*04a0*/ 	.word	0x00002b20
        /*04a4*/ 	.word	0x00000000
        /*04a8*/ 	.word	0x000000a0
        /*04ac*/ 	.short	0x010a
        /*04ae*/ 	.byte	0xff
	.zero		1


	//   ....[60]....
        /*04b0*/ 	.word	0x00003060
        /*04b4*/ 	.word	0x00000000
        /*04b8*/ 	.word	0x00000090
        /*04bc*/ 	.short	0x010a
        /*04be*/ 	.byte	0xff
	.zero		1


	//   ....[61]....
        /*04c0*/ 	.word	0x00003170
        /*04c4*/ 	.word	0x00000003
        /*04c8*/ 	.word	0x00000000
        /*04cc*/ 	.short	0x0101
        /*04ce*/ 	.byte	0xff
	.zero		1


	//   ....[62]....
        /*04d0*/ 	.word	0x00003180
        /*04d4*/ 	.word	0x000000ff
        /*04d8*/ 	.word	0x00000000
        /*04dc*/ 	.short	0x010a
        /*04de*/ 	.byte	0x06
	.zero		1


	//   ....[63]....
        /*04e0*/ 	.word	0x000031a0
        /*04e4*/ 	.word	0x000000ff
        /*04e8*/ 	.word	0x000000d0
        /*04ec*/ 	.short	0x010a
        /*04ee*/ 	.byte	0x07
	.zero		1


	//   ....[64]....
        /*04f0*/ 	.word	0x00003270
        /*04f4*/ 	.word	0x000000ff
        /*04f8*/ 	.word	0x00000000
        /*04fc*/ 	.short	0x010a
        /*04fe*/ 	.byte	0x06
	.zero		1


	//   ....[65]....
        /*0500*/ 	.word	0x000033a0
        /*0504*/ 	.word	0x000000ff
        /*0508*/ 	.word	0x00000000
        /*050c*/ 	.short	0x010a
        /*050e*/ 	.byte	0x1a
	.zero		1


	//   ....[66]....
        /*0510*/ 	.word	0x00003640
        /*0514*/ 	.word	0x000000ff
        /*0518*/ 	.word	0x00000000
        /*051c*/ 	.short	0x010a
        /*051e*/ 	.byte	0x06
	.zero		1


	//   ....[67]....
        /*0520*/ 	.word	0x000036d0
        /*0524*/ 	.word	0x000000ff
        /*0528*/ 	.word	0x00000000
        /*052c*/ 	.short	0x010a
        /*052e*/ 	.byte	0x06
	.zero		1


	//   ....[68]....
        /*0530*/ 	.word	0x00003760
        /*0534*/ 	.word	0x000000ff
        /*0538*/ 	.word	0x00000000
        /*053c*/ 	.short	0x010a
        /*053e*/ 	.byte	0x06
	.zero		1


	//   ....[69]....
        /*0540*/ 	.word	0x000037f0
        /*0544*/ 	.word	0x000000ff
        /*0548*/ 	.word	0x00000000
        /*054c*/ 	.short	0x010a
        /*054e*/ 	.byte	0x07
	.zero		1


	//   ....[70]....
        /*0550*/ 	.word	0x00003c50
        /*0554*/ 	.word	0x00000000
        /*0558*/ 	.word	0x00000090
        /*055c*/ 	.short	0x010a
        /*055e*/ 	.byte	0xff
	.zero		1


	//   ....[71]....
        /*0560*/ 	.word	0x00003d10
        /*0564*/ 	.word	0x00000000
        /*0568*/ 	.word	0x00000000
        /*056c*/ 	.short	0x0101
        /*056e*/ 	.byte	0xff
	.zero		1


	//   ....[72]....
        /*0570*/ 	.word	0x00004030
        /*0574*/ 	.word	0x000000ff
        /*0578*/ 	.word	0x00000088
        /*057c*/ 	.short	0x010a
        /*057e*/ 	.byte	0x07
	.zero		1


	//   ....[73]....
        /*0580*/ 	.word	0x00004220
        /*0584*/ 	.word	0x000000ff
        /*0588*/ 	.word	0x00000070
        /*058c*/ 	.short	0x010a
        /*058e*/ 	.byte	0x07
	.zero		1


	//   ....[74]....
        /*0590*/ 	.word	0x000043f0
        /*0594*/ 	.word	0x000000ff
        /*0598*/ 	.word	0x00000060
        /*059c*/ 	.short	0x010b
        /*059e*/ 	.byte	0x07
	.zero		1


	//   ....[75]....
        /*05a0*/ 	.word	0x00004460
        /*05a4*/ 	.word	0x000000ff
        /*05a8*/ 	.word	0x00000000
        /*05ac*/ 	.short	0x0101
        /*05ae*/ 	.byte	0x08
	.zero		1


	//   ....[76]....
        /*05b0*/ 	.word	0x00004490
        /*05b4*/ 	.word	0x000000ff
        /*05b8*/ 	.word	0x00000078
        /*05bc*/ 	.short	0x010a
        /*05be*/ 	.byte	0x07
	.zero		1


	//   ....[77]....
        /*05c0*/ 	.word	0x000046a0
        /*05c4*/ 	.word	0x000000ff
        /*05c8*/ 	.word	0x00000068
        /*05cc*/ 	.short	0x010b
        /*05ce*/ 	.byte	0x07
	.zero		1


	//   ....[78]....
        /*05d0*/ 	.word	0x000046c0
        /*05d4*/ 	.word	0x000000ff
        /*05d8*/ 	.word	0x00000000
        /*05dc*/ 	.short	0x0101
        /*05de*/ 	.byte	0x0d
	.zero		1


	//   ....[79]....
        /*05e0*/ 	.word	0x000046f0
        /*05e4*/ 	.word	0x000000ff
        /*05e8*/ 	.word	0x00000070
        /*05ec*/ 	.short	0x010a
        /*05ee*/ 	.byte	0x07
	.zero		1


	//   ....[80]....
        /*05f0*/ 	.word	0x00004730
        /*05f4*/ 	.word	0x00000000
        /*05f8*/ 	.word	0x00000078
        /*05fc*/ 	.short	0x010a
        /*05fe*/ 	.byte	0xff
	.zero		1


	//   ....[81]....
        /*0600*/ 	.word	0x00004a60
        /*0604*/ 	.word	0x00000000
        /*0608*/ 	.word	0x00000090
        /*060c*/ 	.short	0x010a
        /*060e*/ 	.byte	0xff
	.zero		1


	//   ....[82]....
        /*0610*/ 	.word	0x00004b70
        /*0614*/ 	.word	0x00000000
        /*0618*/ 	.word	0x00000000
        /*061c*/ 	.short	0x0101
        /*061e*/ 	.byte	0xff
	.zero		1


	//   ....[83]....
        /*0620*/ 	.word	0x000055d0
        /*0624*/ 	.word	0x00000003
        /*0628*/ 	.word	0x00000060
        /*062c*/ 	.short	0x010a
        /*062e*/ 	.byte	0xff
	.zero		1


	//   ....[84]....
        /*0630*/ 	.word	0x00005610
        /*0634*/ 	.word	0x000000cf
        /*0638*/ 	.word	0x000000b0
        /*063c*/ 	.short	0x010a
        /*063e*/ 	.byte	0xff
	.zero		1


	//   ....[85]....
        /*0640*/ 	.word	0x00005740
        /*0644*/ 	.word	0x00000003
        /*0648*/ 	.word	0x00000060
        /*064c*/ 	.short	0x010a
        /*064e*/ 	.byte	0xff
	.zero		1


	//   ....[86]....
        /*0650*/ 	.word	0x000058a0
        /*0654*/ 	.word	0x00000000
        /*0658*/ 	.word	0x00000000
        /*065c*/ 	.short	0x0101
        /*065e*/ 	.byte	0xff
	.zero		1


	//   ....[87]....
        /*0660*/ 	.word	0x00005900
        /*0664*/ 	.word	0x000000cf
        /*0668*/ 	.word	0x000000b0
        /*066c*/ 	.short	0x010a
        /*066e*/ 	.byte	0xff
	.zero		1


	//   ....[88]....
        /*0670*/ 	.word	0x00006cb0
        /*0674*/ 	.word	0x000000d2
        /*0678*/ 	.word	0x00000060
        /*067c*/ 	.short	0x010a
        /*067e*/ 	.byte	0xff
	.zero		1


	//   ....[89]....
        /*0680*/ 	.word	0x00006d80
        /*0684*/ 	.word	0x000000d2
        /*0688*/ 	.word	0x00000060
        /*068c*/ 	.short	0x010a
        /*068e*/ 	.byte	0xff
	.zero		1


	//   ....[90]....
        /*0690*/ 	.word	0x00006ec0
        /*0694*/ 	.word	0x00000003
        /*0698*/ 	.word	0x00000000
        /*069c*/ 	.short	0x0101
        /*069e*/ 	.byte	0xff
	.zero		1


	//   ....[91]....
        /*06a0*/ 	.word	0x000073d0
        /*06a4*/ 	.word	0x000000ff
        /*06a8*/ 	.word	0x00000000
        /*06ac*/ 	.short	0x0101
        /*06ae*/ 	.byte	0x05
	.zero		1


	//   ....[92]....
        /*06b0*/ 	.word	0x00008350
        /*06b4*/ 	.word	0x00000003
        /*06b8*/ 	.word	0x00000100
        /*06bc*/ 	.short	0x010a
        /*06be*/ 	.byte	0xff
	.zero		1


	//   ....[93]....
        /*06c0*/ 	.word	0x000083b0
        /*06c4*/ 	.word	0x00000002
        /*06c8*/ 	.word	0x00000030
        /*06cc*/ 	.short	0x010a
        /*06ce*/ 	.byte	0xff
	.zero		1


	//   ....[94]....
        /*06d0*/ 	.word	0x00008410
        /*06d4*/ 	.word	0x00000002
        /*06d8*/ 	.word	0x00000030
        /*06dc*/ 	.short	0x010a
        /*06de*/ 	.byte	0xff
	.zero		1


	//   ....[95]....
        /*06e0*/ 	.word	0x00008460
        /*06e4*/ 	.word	0x00000002
        /*06e8*/ 	.word	0x00000090
        /*06ec*/ 	.short	0x010a
        /*06ee*/ 	.byte	0xff
	.zero		1


	//   ....[96]....
        /*06f0*/ 	.word	0x000084c0
        /*06f4*/ 	.word	0x00000000
        /*06f8*/ 	.word	0x00000000
        /*06fc*/ 	.short	0x010a
        /*06fe*/ 	.byte	0xff
	.zero		1


	//   ....[97]....
        /*0700*/ 	.word	0x00008520
        /*0704*/ 	.word	0x00000000
        /*0708*/ 	.word	0x00000000
        /*070c*/ 	.short	0x010a
        /*070e*/ 	.byte	0xff
	.zero		1


	//   ....[98]....
        /*0710*/ 	.word	0x00008580
        /*0714*/ 	.word	0x00000000
        /*0718*/ 	.word	0x00000000
        /*071c*/ 	.short	0x010a
        /*071e*/ 	.byte	0xff
	.zero		1


	//   ....[99]....
        /*0720*/ 	.word	0x000085e0
        /*0724*/ 	.word	0x00000000
        /*0728*/ 	.word	0x00000000
        /*072c*/ 	.short	0x010a
        /*072e*/ 	.byte	0xff
	.zero		1


	//   ....[100]....
        /*0730*/ 	.word	0x00008640
        /*0734*/ 	.word	0x00000000
        /*0738*/ 	.word	0x00000000
        /*073c*/ 	.short	0x010a
        /*073e*/ 	.byte	0xff
	.zero		1


	//   ....[101]....
        /*0740*/ 	.word	0x00008690
        /*0744*/ 	.word	0x00000000
        /*0748*/ 	.word	0x000000f0
        /*074c*/ 	.short	0x010a
        /*074e*/ 	.byte	0xff
	.zero		1


	//   ....[102]....
        /*0750*/ 	.word	0x000086f0
        /*0754*/ 	.word	0x00000000
        /*0758*/ 	.word	0x000000a0
        /*075c*/ 	.short	0x010a
        /*075e*/ 	.byte	0xff
	.zero		1


	//   ....[103]....
        /*0760*/ 	.word	0x00008740
        /*0764*/ 	.word	0x00000000
        /*0768*/ 	.word	0x00000090
        /*076c*/ 	.short	0x010a
        /*076e*/ 	.byte	0xff
	.zero		1


	//   ....[104]....
        /*0770*/ 	.word	0x000087a0
        /*0774*/ 	.word	0x00000000
        /*0778*/ 	.word	0x000000a0
        /*077c*/ 	.short	0x010a
        /*077e*/ 	.byte	0xff
	.zero		1


	//   ....[105]....
        /*0780*/ 	.word	0x000087f0
        /*0784*/ 	.word	0x00000000
        /*0788*/ 	.word	0x00000090
        /*078c*/ 	.short	0x010a
        /*078e*/ 	.byte	0xff
	.zero		1


	//   ....[106]....
        /*0790*/ 	.word	0x00008850
        /*0794*/ 	.word	0x00000003
        /*0798*/ 	.word	0x000000d0
        /*079c*/ 	.short	0x010a
        /*079e*/ 	.byte	0xff
	.zero		1


	//   ....[107]....
        /*07a0*/ 	.word	0x000088b0
        /*07a4*/ 	.word	0x00000000
        /*07a8*/ 	.word	0x00000000
        /*07ac*/ 	.short	0x010a
        /*07ae*/ 	.byte	0xff
	.zero		1


	//   ....[108]....
        /*07b0*/ 	.word	0x00008910
        /*07b4*/ 	.word	0x00000000
        /*07b8*/ 	.word	0x00000000
        /*07bc*/ 	.short	0x010a
        /*07be*/ 	.byte	0xff
	.zero		1


	//   ....[109]....
        /*07c0*/ 	.word	0x00008970
        /*07c4*/ 	.word	0x00000000
        /*07c8*/ 	.word	0x00000000
        /*07cc*/ 	.short	0x010a
        /*07ce*/ 	.byte	0xff
	.zero		1


	//   ....[110]....
        /*07d0*/ 	.word	0x000089d0
        /*07d4*/ 	.word	0x00000000
        /*07d8*/ 	.word	0x00000000
        /*07dc*/ 	.short	0x010a
        /*07de*/ 	.byte	0xff
	.zero		1


	//   ....[111]....
        /*07e0*/ 	.word	0x00008a30
        /*07e4*/ 	.word	0x00000000
        /*07e8*/ 	.word	0x00000000
        /*07ec*/ 	.short	0x010a
        /*07ee*/ 	.byte	0xff
	.zero		1


	//   ....[112]....
        /*07f0*/ 	.word	0x00008a80
        /*07f4*/ 	.word	0x00000000
        /*07f8*/ 	.word	0x00000090
        /*07fc*/ 	.short	0x010a
        /*07fe*/ 	.byte	0xff
	.zero		1


	//   ....[113]....
        /*0800*/ 	.word	0x00008ae0
        /*0804*/ 	.word	0x00000000
        /*0808*/ 	.word	0x00000088
        /*080c*/ 	.short	0x010a
        /*080e*/ 	.byte	0xff
	.zero		1


	//   ....[114]....
        /*0810*/ 	.word	0x00008b40
        /*0814*/ 	.word	0x00000003
        /*0818*/ 	.word	0x00000070
        /*081c*/ 	.short	0x010a
        /*081e*/ 	.byte	0xff
	.zero		1


	//   ....[115]....
        /*0820*/ 	.word	0x00008ba0
        /*0824*/ 	.word	0x00000003
        /*0828*/ 	.word	0x00000078
        /*082c*/ 	.short	0x010a
        /*082e*/ 	.byte	0xff
	.zero		1


	//   ....[116]....
        /*0830*/ 	.word	0x00008c00
        /*0834*/ 	.word	0x00000000
        /*0838*/ 	.word	0x00000070
        /*083c*/ 	.short	0x010a
        /*083e*/ 	.byte	0xff
	.zero		1


	//   ....[117]....
        /*0840*/ 	.word	0x00008c50
        /*0844*/ 	.word	0x00000000
        /*0848*/ 	.word	0x00000090
        /*084c*/ 	.short	0x010a
        /*084e*/ 	.byte	0xff
	.zero		1


	//   ....[118]....
        /*0850*/ 	.word	0x00008ca0
        /*0854*/ 	.word	0x00000003
        /*0858*/ 	.word	0x00000060
        /*085c*/ 	.short	0x010a
        /*085e*/ 	.byte	0xff
	.zero		1


	//   ....[119]....
        /*0860*/ 	.word	0x00008cf0
        /*0864*/ 	.word	0x000000cf
        /*0868*/ 	.word	0x000000b0
        /*086c*/ 	.short	0x010a
        /*086e*/ 	.byte	0xff
	.zero		1


	//   ....[120]....
        /*0870*/ 	.word	0x00008d40
        /*0874*/ 	.word	0x000000d2
        /*0878*/ 	.word	0x00000060
        /*087c*/ 	.short	0x010a
        /*087e*/ 	.byte	0xff
	.zero		1


	//----- nvinfo : EIATTR_NUM_MBARRIERS
	.align		4
.L_47:
        /*0880*/ 	.byte	0x03, 0x38
        /*0882*/ 	.short	0x0022


	//----- nvinfo : EIATTR_EXIT_INSTR_OFFSETS
	.align		4
        /*0884*/ 	.byte	0x04, 0x1c
        /*0886*/ 	.short	(.L_49 - .L_48)


	//   ....[0]....
.L_48:
        /*0888*/ 	.word	0x00002600


	//   ....[1]....
        /*088c*/ 	.word	0x00002af0


	//   ....[2]....
        /*0890*/ 	.word	0x00002b50


	//   ....[3]....
        /*0894*/ 	.word	0x00003a50


	//   ....[4]....
        /*0898*/ 	.word	0x00004760


	//   ....[5]....
        /*089c*/ 	.word	0x000047a0


	//   ....[6]....
        /*08a0*/ 	.word	0x00008340


	//----- nvinfo : EIATTR_MAX_THREADS
	.align		4
.L_49:
        /*08a4*/ 	.byte	0x04, 0x05
        /*08a6*/ 	.short	(.L_51 - .L_50)
.L_50:
        /*08a8*/ 	.word	0x00000100
        /*08ac*/ 	.word	0x00000001
        /*08b0*/ 	.word	0x00000001


	//----- nvinfo : EIATTR_CRS_STACK_SIZE
	.align		4
.L_51:
        /*08b4*/ 	.byte	0x04, 0x1e
        /*08b6*/ 	.short	(.L_53 - .L_52)
.L_52:
        /*08b8*/ 	.word	0x00000000


	//----- nvinfo : EIATTR_CBANK_PARAM_SIZE
	.align		4
.L_53:
        /*08bc*/ 	.byte	0x03, 0x19
        /*08be*/ 	.short	0x0800


	//----- nvinfo : EIATTR_PARAM_CBANK
	.align		4
        /*08c0*/ 	.byte	0x04, 0x0a
        /*08c2*/ 	.short	(.L_55 - .L_54)
	.align		4
.L_54:
        /*08c4*/ 	.word	index@(.nv.constant0._ZN7cutlass13device_kernelINS_4gemm6kernel13GemmUniversalIN4cute5tupleIJiiiiEEENS1_10collective13CollectiveMmaINS1_35MainloopSm100TmaUmmaWarpSpecializedILi6ELi2ELi4ENS5_IJNS4_1CILi1EEESB_SB_EEEEENS5_IJNSA_ILi128EEESE_SE_EEENS_12float_e5m2_tENS5_IJlSB_lEEESG_SH_NS4_8TiledMMAINS4_8MMA_AtomIJNS4_10MMA_TraitsINS4_19SM100_MMA_F8F6F4_SSEJSG_SG_fSE_SE_NS4_17integral_constantINS4_4UMMA5MajorELSO_0EEESP_NSM_INSN_7ScaleInELSQ_0EEESR_EEEEEENS4_6LayoutISC_NS5_IJNSA_ILi0EEESV_SV_EEEEENS5_IJNS4_10UnderscoreESY_SY_EEEEENS4_13SM90_TMA_LOADENS4_14ComposedLayoutINS4_7SwizzleILi3ELi4ELi3EEENS4_18smem_ptr_flag_bitsILi8EEENSU_INS5_IJNSA_ILi8EEESE_EEENS5_IJSE_SB_EEEEEEEvNS4_8identityES11_S1B_vS1C_EENS_8epilogue10collective18CollectiveEpilogueINS1E_23Sm100TmaWarpSpecializedILi2ELi2ELi64ELb0ELb0EEEJSF_NS5_IJNSU_ISE_SB_EENSU_INSA_ILi64EEESB_EEEEESG_SH_SG_SH_NS1E_6fusion15FusionCallbacksIS1I_NS1N_17LinearCombinationISG_fSG_fLNS_15FloatRoundStyleE2EEESF_S1M_JEEENS4_5SM1004TMEM4LOAD26SM100_TMEM_LOAD_32dp32b64xES11_NS12_INS13_ILi2ELi4ELi3EEES16_NSU_INS5_IJS17_S1K_EEENS5_IJS1K_SB_EEEEEEENS4_39AutoVectorizingCopyWithAssumedAlignmentILi128EEENS4_14SM90_TMA_STOREES21_S23_S23_EEEvvEEEEvNT_6ParamsE)
        /*08c8*/ 	.short	0x0380
        /*08ca*/ 	.short	0x0800


	//----- nvinfo : EIATTR_SW_WAR
	.align		4
.L_55:
        /*08cc*/ 	.byte	0x04, 0x36
        /*08ce*/ 	.short	(.L_57 - .L_56)
.L_56:
        /*08d0*/ 	.word	0x00000008
.L_57:


//--------------------- .nv.callgraph             --------------------------
	.section	.nv.callgraph,"",@"SHT_CUDA_CALLGRAPH"
	.align	4
	.sectionentsize	8
	.align		4
        /*0000*/ 	.word	0x00000000
	.align		4
        /*0004*/ 	.word	0xffffffff
	.align		4
        /*0008*/ 	.word	index@(_ZN7cutlass13device_kernelINS_4gemm6kernel13GemmUniversalIN4cute5tupleIJiiiiEEENS1_10collective13CollectiveMmaINS1_35MainloopSm100TmaUmmaWarpSpecializedILi6ELi2ELi4ENS5_IJNS4_1CILi1EEESB_SB_EEEEENS5_IJNSA_ILi128EEESE_SE_EEENS_12float_e5m2_tENS5_IJlSB_lEEESG_SH_NS4_8TiledMMAINS4_8MMA_AtomIJNS4_10MMA_TraitsINS4_19SM100_MMA_F8F6F4_SSEJSG_SG_fSE_SE_NS4_17integral_constantINS4_4UMMA5MajorELSO_0EEESP_NSM_INSN_7ScaleInELSQ_0EEESR_EEEEEENS4_6LayoutISC_NS5_IJNSA_ILi0EEESV_SV_EEEEENS5_IJNS4_10UnderscoreESY_SY_EEEEENS4_13SM90_TMA_LOADENS4_14ComposedLayoutINS4_7SwizzleILi3ELi4ELi3EEENS4_18smem_ptr_flag_bitsILi8EEENSU_INS5_IJNSA_ILi8EEESE_EEENS5_IJSE_SB_EEEEEEEvNS4_8identityES11_S1B_vS1C_EENS_8epilogue10collective18CollectiveEpilogueINS1E_23Sm100TmaWarpSpecializedILi2ELi2ELi64ELb0ELb0EEEJSF_NS5_IJNSU_ISE_SB_EENSU_INSA_ILi64EEESB_EEEEESG_SH_SG_SH_NS1E_6fusion15FusionCallbacksIS1I_NS1N_17LinearCombinationISG_fSG_fLNS_15FloatRoundStyleE2EEESF_S1M_JEEENS4_5SM1004TMEM4LOAD26SM100_TMEM_LOAD_32dp32b64xES11_NS12_INS13_ILi2ELi4ELi3EEES16_NSU_INS5_IJS17_S1K_EEENS5_IJS1K_SB_EEEEEEENS4_39AutoVectorizingCopyWithAssumedAlignmentILi128EEENS4_14SM90_TMA_STOREES21_S23_S23_EEEvvEEEEvNT_6ParamsE)
	.align		4
        /*000c*/ 	.word	index@(__assertfail)
	.align		4
        /*0010*/ 	.word	0x00000000
	.align		4
        /*0014*/ 	.word	0xfffffffe
	.align		4
        /*0018*/ 	.word	0x00000000
	.align		4
        /*001c*/ 	.word	0xfffffffd
	.align		4
        /*0020*/ 	.word	0x00000000
	.align		4
        /*0024*/ 	.word	0xfffffffc


//--------------------- .nv.constant4             --------------------------
	.section	.nv.constant4,"a",@progbits
	.align	8
	.align		8
.nv.constant4:
        /*0000*/ 	.dword	__assertfail
	.align		8
        /*0008*/ 	.dword	__unnamed_1
	.align		8
        /*0010*/ 	.dword	__unnamed_2
	.align		8
        /*0018*/ 	.dword	_ZN40_INTERNAL_d7f6f541_4_k_cu_831c02e0_159454cuda3std3__45__cpo5beginE
	.align		8
        /*0020*/ 	.dword	_ZN40_INTERNAL_d7f6f541_4_k_cu_831c02e0_159454cuda3std3__45__cpo3endE
	.align		8
        /*0028*/ 	.dword	_ZN40_INTERNAL_d7f6f541_4_k_cu_831c02e0_159454cuda3std3__45__cpo6cbeginE
	.align		8
        /*0030*/ 	.dword	_ZN40_INTERNAL_d7f6f541_4_k_cu_831c02e0_159454cuda3std3__45__cpo4cendE
	.align		8
        /*0038*/ 	.dword	_ZN40_INTERNAL_d7f6f541_4_k_cu_831c02e0_159454cuda3std3__442_GLOBAL__N__d7f6f541_4_k_cu_831c02e0_159456ignoreE
	.align		8
        /*0040*/ 	.dword	_ZN40_INTERNAL_d7f6f541_4_k_cu_831c02e0_159454cuda3std3__419piecewise_constructE
	.align		8
        /*0048*/ 	.dword	_ZN40_INTERNAL_d7f6f541_4_k_cu_831c02e0_159454cuda3std3__48in_placeE
	.align		8
        /*0050*/ 	.dword	_ZN40_INTERNAL_d7f6f541_4_k_cu_831c02e0_159454cuda3std6ranges3__45__cpo4swapE
	.align		8
        /*0058*/ 	.dword	_ZN40_INTERNAL_d7f6f541_4_k_cu_831c02e0_159454cuda3std6ranges3__45__cpo9iter_moveE
	.align		8
        /*0060*/ 	.dword	_ZN40_INTERNAL_d7f6f541_4_k_cu_831c02e0_159454cute7productE
	.align		8
        /*0068*/ 	.dword	_ZN40_INTERNAL_d7f6f541_4_k_cu_831c02e0_159454cute1_E
	.align		8
        /*0070*/ 	.dword	$str$25
	.align		8
        /*0078*/ 	.dword	$str$26
	.align		8
        /*0080*/ 	.dword	$str$27
	.align		8
        /*0088*/ 	.dword	$str$28


//--------------------- .text._ZN7cutlass13device_kernelINS_4gemm6kernel13GemmUniversalIN4cute5tupleIJiiiiEEENS1_10collective13CollectiveMmaINS1_35MainloopSm100TmaUmmaWarpSpecializedILi6ELi2ELi4ENS5_IJNS4_1CILi1EEESB_SB_EEEEENS5_IJNSA_ILi128EEESE_SE_EEENS_12float_e5m2_tENS5_IJlSB_lEEESG_SH_NS4_8TiledMMAINS4_8MMA_AtomIJNS4_10MMA_TraitsINS4_19SM100_MMA_F8F6F4_SSEJSG_SG_fSE_SE_NS4_17integral_constantINS4_4UMMA5MajorELSO_0EEESP_NSM_INSN_7ScaleInELSQ_0EEESR_EEEEEENS4_6LayoutISC_NS5_IJNSA_ILi0EEESV_SV_EEEEENS5_IJNS4_10UnderscoreESY_SY_EEEEENS4_13SM90_TMA_LOADENS4_14ComposedLayoutINS4_7SwizzleILi3ELi4ELi3EEENS4_18smem_ptr_flag_bitsILi8EEENSU_INS5_IJNSA_ILi8EEESE_EEENS5_IJSE_SB_EEEEEEEvNS4_8identityES11_S1B_vS1C_EENS_8epilogue10collective18CollectiveEpilogueINS1E_23Sm100TmaWarpSpecializedILi2ELi2ELi64ELb0ELb0EEEJSF_NS5_IJNSU_ISE_SB_EENSU_INSA_ILi64EEESB_EEEEESG_SH_SG_SH_NS1E_6fusion15FusionCallbacksIS1I_NS1N_17LinearCombinationISG_fSG_fLNS_15FloatRoundStyleE2EEESF_S1M_JEEENS4_5SM1004TMEM4LOAD26SM100_TMEM_LOAD_32dp32b64xES11_NS12_INS13_ILi2ELi4ELi3EEES16_NSU_INS5_IJS17_S1K_EEENS5_IJS1K_SB_EEEEEEENS4_39AutoVectorizingCopyWithAssumedAlignmentILi128EEENS4_14SM90_TMA_STOREES21_S23_S23_EEEvvEEEEvNT_6ParamsE --------------------------
	.section	.text._ZN7cutlass13device_kernelINS_4gemm6kernel13GemmUniversalIN4cute5tupleIJiiiiEEENS1_10collective13CollectiveMmaINS1_35MainloopSm100TmaUmmaWarpSpecializedILi6ELi2ELi4ENS5_IJNS4_1CILi1EEESB_SB_EEEEENS5_IJNSA_ILi128EEESE_SE_EEENS_12float_e5m2_tENS5_IJlSB_lEEESG_SH_NS4_8TiledMMAINS4_8MMA_AtomIJNS4_10MMA_TraitsINS4_19SM100_MMA_F8F6F4_SSEJSG_SG_fSE_SE_NS4_17integral_constantINS4_4UMMA5MajorELSO_0EEESP_NSM_INSN_7ScaleInELSQ_0EEESR_EEEEEENS4_6LayoutISC_NS5_IJNSA_ILi0EEESV_SV_EEEEENS5_IJNS4_10UnderscoreESY_SY_EEEEENS4_13SM90_TMA_LOADENS4_14ComposedLayoutINS4_7SwizzleILi3ELi4ELi3EEENS4_18smem_ptr_flag_bitsILi8EEENSU_INS5_IJNSA_ILi8EEESE_EEENS5_IJSE_SB_EEEEEEEvNS4_8identityES11_S1B_vS1C_EENS_8epilogue10collective18CollectiveEpilogueINS1E_23Sm100TmaWarpSpecializedILi2ELi2ELi64ELb0ELb0EEEJSF_NS5_IJNSU_ISE_SB_EENSU_INSA_ILi64EEESB_EEEEESG_SH_SG_SH_NS1E_6fusion15FusionCallbacksIS1I_NS1N_17LinearCombinationISG_fSG_fLNS_15FloatRoundStyleE2EEESF_S1M_JEEENS4_5SM1004TMEM4LOAD26SM100_TMEM_LOAD_32dp32b64xES11_NS12_INS13_ILi2ELi4ELi3EEES16_NSU_INS5_IJS17_S1K_EEENS5_IJS1K_SB_EEEEEEENS4_39AutoVectorizingCopyWithAssumedAlignmentILi128EEENS4_14SM90_TMA_STOREES21_S23_S23_EEEvvEEEEvNT_6ParamsE,"ax",@progbits
	.align	128
.text._ZN7cutlass13device_kernelINS_4gemm6kernel13GemmUniversalIN4cute5tupleIJiiiiEEENS1_10collective13CollectiveMmaINS1_35MainloopSm100TmaUmmaWarpSpecializedILi6ELi2ELi4ENS5_IJNS4_1CILi1EEESB_SB_EEEEENS5_IJNSA_ILi128EEESE_SE_EEENS_12float_e5m2_tENS5_IJlSB_lEEESG_SH_NS4_8TiledMMAINS4_8MMA_AtomIJNS4_10MMA_TraitsINS4_19SM100_MMA_F8F6F4_SSEJSG_SG_fSE_SE_NS4_17integral_constantINS4_4UMMA5MajorELSO_0EEESP_NSM_INSN_7ScaleInELSQ_0EEESR_EEEEEENS4_6LayoutISC_NS5_IJNSA_ILi0EEESV_SV_EEEEENS5_IJNS4_10UnderscoreESY_SY_EEEEENS4_13SM90_TMA_LOADENS4_14ComposedLayoutINS4_7SwizzleILi3ELi4ELi3EEENS4_18smem_ptr_flag_bitsILi8EEENSU_INS5_IJNSA_ILi8EEESE_EEENS5_IJSE_SB_EEEEEEEvNS4_8identityES11_S1B_vS1C_EENS_8epilogue10collective18CollectiveEpilogueINS1E_23Sm100TmaWarpSpecializedILi2ELi2ELi64ELb0ELb0EEEJSF_NS5_IJNSU_ISE_SB_EENSU_INSA_ILi64EEESB_EEEEESG_SH_SG_SH_NS1E_6fusion15FusionCallbacksIS1I_NS1N_17LinearCombinationISG_fSG_fLNS_15FloatRoundStyleE2EEESF_S1M_JEEENS4_5SM1004TMEM4LOAD26SM100_TMEM_LOAD_32dp32b64xES11_NS12_INS13_ILi2ELi4ELi3EEES16_NSU_INS5_IJS17_S1K_EEENS5_IJS1K_SB_EEEEEEENS4_39AutoVectorizingCopyWithAssumedAlignmentILi128EEENS4_14SM90_TMA_STOREES21_S23_S23_EEEvvEEEEvNT_6ParamsE:
        .type           _ZN7cutlass13device_kernelINS_4gemm6kernel13GemmUniversalIN4cute5tupleIJiiiiEEENS1_10collective13CollectiveMmaINS1_35MainloopSm100TmaUmmaWarpSpecializedILi6ELi2ELi4ENS5_IJNS4_1CILi1EEESB_SB_EEEEENS5_IJNSA_ILi128EEESE_SE_EEENS_12float_e5m2_tENS5_IJlSB_lEEESG_SH_NS4_8TiledMMAINS4_8MMA_AtomIJNS4_10MMA_TraitsINS4_19SM100_MMA_F8F6F4_SSEJSG_SG_fSE_SE_NS4_17integral_constantINS4_4UMMA5MajorELSO_0EEESP_NSM_INSN_7ScaleInELSQ_0EEESR_EEEEEENS4_6LayoutISC_NS5_IJNSA_ILi0EEESV_SV_EEEEENS5_IJNS4_10UnderscoreESY_SY_EEEEENS4_13SM90_TMA_LOADENS4_14ComposedLayoutINS4_7SwizzleILi3ELi4ELi3EEENS4_18smem_ptr_flag_bitsILi8EEENSU_INS5_IJNSA_ILi8EEESE_EEENS5_IJSE_SB_EEEEEEEvNS4_8identityES11_S1B_vS1C_EENS_8epilogue10collective18CollectiveEpilogueINS1E_23Sm100TmaWarpSpecializedILi2ELi2ELi64ELb0ELb0EEEJSF_NS5_IJNSU_ISE_SB_EENSU_INSA_ILi64EEESB_EEEEESG_SH_SG_SH_NS1E_6fusion15FusionCallbacksIS1I_NS1N_17LinearCombinationISG_fSG_fLNS_15FloatRoundStyleE2EEESF_S1M_JEEENS4_5SM1004TMEM4LOAD26SM100_TMEM_LOAD_32dp32b64xES11_NS12_INS13_ILi2ELi4ELi3EEES16_NSU_INS5_IJS17_S1K_EEENS5_IJS1K_SB_EEEEEEENS4_39AutoVectorizingCopyWithAssumedAlignmentILi128EEENS4_14SM90_TMA_STOREES21_S23_S23_EEEvvEEEEvNT_6ParamsE,@function
        .size           _ZN7cutlass13device_kernelINS_4gemm6kernel13GemmUniversalIN4cute5tupleIJiiiiEEENS1_10collective13CollectiveMmaINS1_35MainloopSm100TmaUmmaWarpSpecializedILi6ELi2ELi4ENS5_IJNS4_1CILi1EEESB_SB_EEEEENS5_IJNSA_ILi128EEESE_SE_EEENS_12float_e5m2_tENS5_IJlSB_lEEESG_SH_NS4_8TiledMMAINS4_8MMA_AtomIJNS4_10MMA_TraitsINS4_19SM100_MMA_F8F6F4_SSEJSG_SG_fSE_SE_NS4_17integral_constantINS4_4UMMA5MajorELSO_0EEESP_NSM_INSN_7ScaleInELSQ_0EEESR_EEEEEENS4_6LayoutISC_NS5_IJNSA_ILi0EEESV_SV_EEEEENS5_IJNS4_10UnderscoreESY_SY_EEEEENS4_13SM90_TMA_LOADENS4_14ComposedLayoutINS4_7SwizzleILi3ELi4ELi3EEENS4_18smem_ptr_flag_bitsILi8EEENSU_INS5_IJNSA_ILi8EEESE_EEENS5_IJSE_SB_EEEEEEEvNS4_8identityES11_S1B_vS1C_EENS_8epilogue10collective18CollectiveEpilogueINS1E_23Sm100TmaWarpSpecializedILi2ELi2ELi64ELb0ELb0EEEJSF_NS5_IJNSU_ISE_SB_EENSU_INSA_ILi64EEESB_EEEEESG_SH_SG_SH_NS1E_6fusion15FusionCallbacksIS1I_NS1N_17LinearCombinationISG_fSG_fLNS_15FloatRoundStyleE2EEESF_S1M_JEEENS4_5SM1004TMEM4LOAD26SM100_TMEM_LOAD_32dp32b64xES11_NS12_INS13_ILi2ELi4ELi3EEES16_NSU_INS5_IJS17_S1K_EEENS5_IJS1K_SB_EEEEEEENS4_39AutoVectorizingCopyWithAssumedAlignmentILi128EEENS4_14SM90_TMA_STOREES21_S23_S23_EEEvvEEEEvNT_6ParamsE,(.L_x_149 - _ZN7cutlass13device_kernelINS_4gemm6kernel13GemmUniversalIN4cute5tupleIJiiiiEEENS1_10collective13CollectiveMmaINS1_35MainloopSm100TmaUmmaWarpSpecializedILi6ELi2ELi4ENS5_IJNS4_1CILi1EEESB_SB_EEEEENS5_IJNSA_ILi128EEESE_SE_EEENS_12float_e5m2_tENS5_IJlSB_lEEESG_SH_NS4_8TiledMMAINS4_8MMA_AtomIJNS4_10MMA_TraitsINS4_19SM100_MMA_F8F6F4_SSEJSG_SG_fSE_SE_NS4_17integral_constantINS4_4UMMA5MajorELSO_0EEESP_NSM_INSN_7ScaleInELSQ_0EEESR_EEEEEENS4_6LayoutISC_NS5_IJNSA_ILi0EEESV_SV_EEEEENS5_IJNS4_10UnderscoreESY_SY_EEEEENS4_13SM90_TMA_LOADENS4_14ComposedLayoutINS4_7SwizzleILi3ELi4ELi3EEENS4_18smem_ptr_flag_bitsILi8EEENSU_INS5_IJNSA_ILi8EEESE_EEENS5_IJSE_SB_EEEEEEEvNS4_8identityES11_S1B_vS1C_EENS_8epilogue10collective18CollectiveEpilogueINS1E_23Sm100TmaWarpSpecializedILi2ELi2ELi64ELb0ELb0EEEJSF_NS5_IJNSU_ISE_SB_EENSU_INSA_ILi64EEESB_EEEEESG_SH_SG_SH_NS1E_6fusion15FusionCallbacksIS1I_NS1N_17LinearCombinationISG_fSG_fLNS_15FloatRoundStyleE2EEESF_S1M_JEEENS4_5SM1004TMEM4LOAD26SM100_TMEM_LOAD_32dp32b64xES11_NS12_INS13_ILi2ELi4ELi3EEES16_NSU_INS5_IJS17_S1K_EEENS5_IJS1K_SB_EEEEEEENS4_39AutoVectorizingCopyWithAssumedAlignmentILi128EEENS4_14SM90_TMA_STOREES21_S23_S23_EEEvvEEEEvNT_6ParamsE)
        .other          _ZN7cutlass13device_kernelINS_4gemm6kernel13GemmUniversalIN4cute5tupleIJiiiiEEENS1_10collective13CollectiveMmaINS1_35MainloopSm100TmaUmmaWarpSpecializedILi6ELi2ELi4ENS5_IJNS4_1CILi1EEESB_SB_EEEEENS5_IJNSA_ILi128EEESE_SE_EEENS_12float_e5m2_tENS5_IJlSB_lEEESG_SH_NS4_8TiledMMAINS4_8MMA_AtomIJNS4_10MMA_TraitsINS4_19SM100_MMA_F8F6F4_SSEJSG_SG_fSE_SE_NS4_17integral_constantINS4_4UMMA5MajorELSO_0EEESP_NSM_INSN_7ScaleInELSQ_0EEESR_EEEEEENS4_6LayoutISC_NS5_IJNSA_ILi0EEESV_SV_EEEEENS5_IJNS4_10UnderscoreESY_SY_EEEEENS4_13SM90_TMA_LOADENS4_14ComposedLayoutINS4_7SwizzleILi3ELi4ELi3EEENS4_18smem_ptr_flag_bitsILi8EEENSU_INS5_IJNSA_ILi8EEESE_EEENS5_IJSE_SB_EEEEEEEvNS4_8identityES11_S1B_vS1C_EENS_8epilogue10collective18CollectiveEpilogueINS1E_23Sm100TmaWarpSpecializedILi2ELi2ELi64ELb0ELb0EEEJSF_NS5_IJNSU_ISE_SB_EENSU_INSA_ILi64EEESB_EEEEESG_SH_SG_SH_NS1E_6fusion15FusionCallbacksIS1I_NS1N_17LinearCombinationISG_fSG_fLNS_15FloatRoundStyleE2EEESF_S1M_JEEENS4_5SM1004TMEM4LOAD26SM100_TMEM_LOAD_32dp32b64xES11_NS12_INS13_ILi2ELi4ELi3EEES16_NSU_INS5_IJS17_S1K_EEENS5_IJS1K_SB_EEEEEEENS4_39AutoVectorizingCopyWithAssumedAlignmentILi128EEENS4_14SM90_TMA_STOREES21_S23_S23_EEEvvEEEEvNT_6ParamsE,@"STO_CUDA_ENTRY STV_DEFAULT"
_ZN7cutlass13device_kernelINS_4gemm6kernel13GemmUniversalIN4cute5tupleIJiiiiEEENS1_10collective13CollectiveMmaINS1_35MainloopSm100TmaUmmaWarpSpecializedILi6ELi2ELi4ENS5_IJNS4_1CILi1EEESB_SB_EEEEENS5_IJNSA_ILi128EEESE_SE_EEENS_12float_e5m2_tENS5_IJlSB_lEEESG_SH_NS4_8TiledMMAINS4_8MMA_AtomIJNS4_10MMA_TraitsINS4_19SM100_MMA_F8F6F4_SSEJSG_SG_fSE_SE_NS4_17integral_constantINS4_4UMMA5MajorELSO_0EEESP_NSM_INSN_7ScaleInELSQ_0EEESR_EEEEEENS4_6LayoutISC_NS5_IJNSA_ILi0EEESV_SV_EEEEENS5_IJNS4_10UnderscoreESY_SY_EEEEENS4_13SM90_TMA_LOADENS4_14ComposedLayoutINS4_7SwizzleILi3ELi4ELi3EEENS4_18smem_ptr_flag_bitsILi8EEENSU_INS5_IJNSA_ILi8EEESE_EEENS5_IJSE_SB_EEEEEEEvNS4_8identityES11_S1B_vS1C_EENS_8epilogue10collective18CollectiveEpilogueINS1E_23Sm100TmaWarpSpecializedILi2ELi2ELi64ELb0ELb0EEEJSF_NS5_IJNSU_ISE_SB_EENSU_INSA_ILi64EEESB_EEEEESG_SH_SG_SH_NS1E_6fusion15FusionCallbacksIS1I_NS1N_17LinearCombinationISG_fSG_fLNS_15FloatRoundStyleE2EEESF_S1M_JEEENS4_5SM1004TMEM4LOAD26SM100_TMEM_LOAD_32dp32b64xES11_NS12_INS13_ILi2ELi4ELi3EEES16_NSU_INS5_IJS17_S1K_EEENS5_IJS1K_SB_EEEEEEENS4_39AutoVectorizingCopyWithAssumedAlignmentILi128EEENS4_14SM90_TMA_STOREES21_S23_S23_EEEvvEEEEvNT_6ParamsE:
[----:B------:R-:W1:Y:S01]  /*0000*/  LDC R1, c[0x0][0x37c] ;  /* 0x0000df00ff017b82 */ /* 0x000e620000000800 */
[----:B------:R-:W2:Y:S01]  /*0010*/  S2R R189, SR_TID.X ;  /* 0x0000000000bd7919 */ /* 0x000ea20000002100 */
[----:B------:R-:W3:Y:S01]  /*0020*/  LDCU.64 UR4, c[0x0][0x890] ;  /* 0x00011200ff0477ac */ /* 0x000ee20008000a00 */
[----:B------:R-:W-:Y:S02]  /*0030*/  PRMT R171, RZ, 0x7610, R171 ;  /* 0x00007610ffab7816 */ /* 0x000fe400000000ab */
[----:B------:R-:W-:Y:S01]  /*0040*/  ELECT P5, URZ, PT ;  /* 0x0000000000ff782f */ /* 0x000fe200038a0000 */
[----:B------:R-:W4:Y:S01]  /*0050*/  LDCU.64 UR46, c[0x0][0x358] ;  /* 0x00006b00ff2e77ac */ /* 0x000f220008000a00 */
[----:B---3--:R-:W-:-:S04]  /*0060*/  UISETP.NE.U32.AND UP0, UPT, UR4, URZ, UPT ;  /* 0x000000ff0400728c */ /* 0x008fc8000bf05070 */
[----:B------:R-:W-:Y:S01]  /*0070*/  UISETP.NE.AND.EX UP0, UPT, UR5, URZ, UPT, UP0 ;  /* 0x000000ff0500728c */ /* 0x000fe2000bf05300 */
[----:B--2---:R-:W-:-:S05]  /*0080*/  SHF.R.U32.HI R173, RZ, 0x5, R189 ;  /* 0x00000005ffad7819 */ /* 0x004fca00000116bd */
[----:B------:R-:W2:Y:S02]  /*0090*/  SHFL.IDX PT, R0, R173, RZ, 0x1f ;  /* 0x00001fffad007589 */ /* 0x000ea400000e0000 */
[----:B--2---:R-:W-:Y:S01]  /*00a0*/  R2UR UR8, R0 ;  /* 0x00000000000872ca */ /* 0x004fe200000e0000 */
[----:B-1--4-:R-:W-:-:S14]  /*00b0*/  BRA.U UP0, `(.L_x_0) ;  /* 0x00000001002c7547 */ /* 0x012fdc000b800000 */
[----:B------:R-:W1:Y:S02]  /*00c0*/  LDCU.64 UR6, c[0x0][0x888] ;  /* 0x00011100ff0677ac */ /* 0x000e640008000a00 */
[----:B-1----:R-:W-:-:S04]  /*00d0*/  UISETP.NE.U32.AND UP0, UPT, UR6, URZ, UPT ;  /* 0x000000ff0600728c */ /* 0x002fc8000bf05070 */
[----:B------:R-:W-:-:S09]  /*00e0*/  UISETP.NE.AND.EX UP0, UPT, UR7, URZ, UPT, UP0 ;  /* 0x000000ff0700728c */ /* 0x000fd2000bf05300 */
[----:B------:R-:W-:Y:S05]  /*00f0*/  BRA.U !UP0, `(.L_x_1) ;  /* 0x0000000108107547 */ /* 0x000fea000b800000 */
[----:B------:R-:W1:Y:S02]  /*0100*/  LDC.64 R2, c[0x0][0x888] ;  /* 0x00022200ff027b82 */ /* 0x000e640000000a00 */
[----:B-1----:R1:W5:Y:S01]  /*0110*/  LDG.E R81, desc[UR46][R2.64] ;  /* 0x0000002e02517981 */ /* 0x002362000c1e1900 */
[----:B------:R-:W-:Y:S01]  /*0120*/  HFMA2 R171, -RZ, RZ, 0, 5.9604644775390625e-08 ;  /* 0x00000001ffab7431 */ /* 0x000fe200000001ff */
[----:B------:R-:W-:Y:S05]  /*0130*/  BRA `(.L_x_0) ;  /* 0x00000000000c7947 */ /* 0x000fea0003800000 */
.L_x_1:
[----:B------:R-:W1:Y:S01]  /*0140*/  LDCU UR6, c[0x0][0x880] ;  /* 0x00011000ff0677ac */ /* 0x000e620008000800 */
[----:B------:R-:W-:Y:S01]  /*0150*/  HFMA2 R171, -RZ, RZ, 0, 5.9604644775390625e-08 ;  /* 0x00000001ffab7431 */ /* 0x000fe200000001ff */
[----:B-1----:R-:W-:-:S07]  /*0160*/  MOV R81, UR6 ;  /* 0x0000000600517c02 */ /* 0x002fce0008000f00 */
.L_x_0:
[----:B------:R-:W2:Y:S02]  /*0170*/  LDCU.64 UR6, c[0x0][0x8b0] ;  /* 0x00011600ff0677ac */ /* 0x000ea40008000a00 */
[----:B--2---:R-:W-:-:S04]  /*0180*/  UISETP.NE.U32.AND UP0, UPT, UR6, URZ, UPT ;  /* 0x000000ff0600728c */ /* 0x004fc8000bf05070 */
[----:B------:R-:W-:-:S09]  /*0190*/  UISETP.NE.AND.EX UP0, UPT, UR7, URZ, UPT, UP0 ;  /* 0x000000ff0700728c */ /* 0x000fd2000bf05300 */
[----:B------:R-:W-:Y:S05]  /*01a0*/  BRA.U UP0, `(.L_x_2) ;  /* 0x0000000100247547 */ /* 0x000fea000b800000 */
[----:B------:R-:W2:Y:S02]  /*01b0*/  LDCU.64 UR6, c[0x0][0x8a8] ;  /* 0x00011500ff0677ac */ /* 0x000ea40008000a00 */
[----:B--2---:R-:W-:-:S04]  /*01c0*/  UISETP.NE.U32.AND UP0, UPT, UR6, URZ, UPT ;  /* 0x000000ff0600728c */ /* 0x004fc8000bf05070 */
[----:B------:R-:W-:-:S09]  /*01d0*/  UISETP.NE.AND.EX UP0, UPT, UR7, URZ, UPT, UP0 ;  /* 0x000000ff0700728c */ /* 0x000fd2000bf05300 */
[----:B------:R-:W-:Y:S05]  /*01e0*/  BRA.U !UP0, `(.L_x_3) ;  /* 0x00000001080c7547 */ /* 0x000fea000b800000 */
[----:B------:R-:W2:Y:S02]  /*01f0*/  LDC.64 R78, c[0x0][0x8a8] ;  /* 0x00022a00ff4e7b82 */ /* 0x000ea40000000a00 */
[----:B--2---:R2:W5:Y:S01]  /*0200*/  LDG.E R78, desc[UR46][R78.64] ;  /* 0x0000002e4e4e7981 */ /* 0x004562000c1e1900 */
[----:B------:R-:W-:Y:S05]  /*0210*/  BRA `(.L_x_2) ;  /* 0x0000000000087947 */ /* 0x000fea0003800000 */
.L_x_3:
[----:B------:R-:W2:Y:S02]  /*0220*/  LDCU UR6, c[0x0][0x8a0] ;  /* 0x00011400ff0677ac */ /* 0x000ea40008000800 */
[----:B--2---:R-:W-:Y:S02]  /*0230*/  MOV R78, UR6 ;  /* 0x00000006004e7c02 */ /* 0x004fe40008000f00 */
.L_x_2:
[----:B------:R-:W-:Y:S01]  /*0240*/  IMAD.U32 R0, RZ, RZ, UR8 ;  /* 0x00000008ff007e24 */ /* 0x000fe2000f8e00ff */
[----:B------:R-:W-:Y:S04]  /*0250*/  BSSY.RECONVERGENT B0, `(.L_x_4) ;  /* 0x000000c000007945 */ /* 0x000fe80003800200 */
[C---:B------:R-:W-:Y:S02]  /*0260*/  ISETP.NE.OR P1, PT, R0.reuse, 0x1, !P5 ;  /* 0x000000010000780c */ /* 0x040fe40006f25670 */
[----:B------:R-:W-:-:S11]  /*0270*/  ISETP.NE.OR P0, PT, R0, 0x3, !P5 ;  /* 0x000000030000780c */ /* 0x000fd60006f05670 */
[----:B------:R-:W-:Y:S05]  /*0280*/  @P1 BRA `(.L_x_5) ;  /* 0x0000000000201947 */ /* 0x000fea0003800000 */
[----:B------:R-:W3:Y:S02]  /*0290*/  LDCU.64 UR6, c[0x0][0x348] ;  /* 0x00006900ff0677ac */ /* 0x000ee40008000a00 */
[----:B---3--:R-:W-:Y:S02]  /*02a0*/  UIADD3 UR10, UP1, UPT, UR6, 0x80, URZ ;  /* 0x00000080060a7890 */ /* 0x008fe4000ff3e0ff */
[----:B------:R-:W-:Y:S02]  /*02b0*/  UIADD3 UR6, UP0, UPT, UR6, 0x180, URZ ;  /* 0x0000018006067890 */ /* 0x000fe4000ff1e0ff */
[----:B------:R-:W-:Y:S02]  /*02c0*/  UIADD3.X UR11, UPT, UPT, URZ, UR7, URZ, UP1, !UPT ;  /* 0x00000007ff0b7290 */ /* 0x000fe40008ffe4ff */
[----:B------:R-:W-:-:S07]  /*02d0*/  UIADD3.X UR7, UPT, UPT, URZ, UR7, URZ, UP0, !UPT ;  /* 0x00000007ff077290 */ /* 0x000fce00087fe4ff */
[----:B------:R3:W-:Y:S02]  /*02e0*/  UTMACCTL.PF [UR10] ;  /* 0x000000000a0079b9 */ /* 0x0007e40008040000 */
[----:B------:R3:W-:Y:S02]  /*02f0*/  UTMACCTL.PF [UR6] ;  /* 0x00000000060079b9 */ /* 0x0007e40008040000 */
[----:B---3--:R-:W-:Y:S01]  /*0300*/  NOP ;  /* 0x0000000000007918 */ /* 0x008fe20000000000 */
.L_x_5:
[----:B------:R-:W-:Y:S05]  /*0310*/  BSYNC.RECONVERGENT B0 ;  /* 0x0000000000007941 */ /* 0x000fea0003800200 */
.L_x_4:
[----:B------:R-:W-:Y:S04]  /*0320*/  BSSY.RECONVERGENT B0, `(.L_x_6) ;  /* 0x000000a000007945 */ /* 0x000fe80003800200 */
        /* <DEDUP_REMOVED lines=9> */
.L_x_7:
[----:B------:R-:W-:Y:S05]  /*03c0*/  BSYNC.RECONVERGENT B0 ;  /* 0x0000000000007941 */ /* 0x000fea0003800200 */
.L_x_6:
[----:B------:R-:W3:Y:S01]  /*03d0*/  LDCU.64 UR6, c[0x0][0x888] ;  /* 0x00011100ff0677ac */ /* 0x000ee20008000a00 */
[----:B------:R-:W-:Y:S02]  /*03e0*/  UISETP.EQ.U32.AND UP1, UPT, UR4, URZ, UPT ;  /* 0x000000ff0400728c */ /* 0x000fe4000bf22070 */
[----:B------:R-:W-:Y:S02]  /*03f0*/  UPLOP3.LUT UP2, UPT, UPT, UPT, UPT, 0x80, 0x8 ;  /* 0x000000000008789c */ /* 0x000fe40003f4f070 */
[----:B---3--:R-:W-:-:S04]  /*0400*/  UISETP.NE.U32.AND UP0, UPT, UR6, URZ, UPT ;  /* 0x000000ff0600728c */ /* 0x008fc8000bf05070 */
[----:B------:R-:W-:-:S04]  /*0410*/  UISETP.NE.AND.EX UP0, UPT, UR7, URZ, UPT, UP0 ;  /* 0x000000ff0700728c */ /* 0x000fc8000bf05300 */
[----:B------:R-:W-:-:S04]  /*0420*/  UISETP.EQ.OR.EX UP3, UPT, UR5, URZ, !UP0, UP1 ;  /* 0x000000ff0500728c */ /* 0x000fc8000c762710 */
[----:B------:R-:W-:-:S05]  /*0430*/  UP2UR UR50, UPR, URZ, 0x8 ;  /* 0x00000008ff327883 */ /* 0x000fca0008000000 */
[----:B------:R-:W-:Y:S07]  /*0440*/  BRA.U !UP3, `(.L_x_8) ;  /* 0x000000010b207547 */ /* 0x000fee000b800000 */
[----:B------:R-:W-:Y:S01]  /*0450*/  UISETP.NE.U32.AND UP2, UPT, UR4, URZ, UPT ;  /* 0x000000ff0400728c */ /* 0x000fe2000bf45070 */
[----:B-----5:R-:W-:Y:S01]  /*0460*/  FSETP.NEU.AND P0, PT, R81, RZ, PT ;  /* 0x000000ff5100720b */ /* 0x020fe20003f0d000 */
[----:B------:R-:W-:Y:S02]  /*0470*/  USEL UR4, URZ, 0xffffffff, UP0 ;  /* 0xffffffffff047887 */ /* 0x000fe40008000000 */
[----:B------:R-:W-:-:S10]  /*0480*/  UISETP.NE.AND.EX UP2, UPT, UR5, URZ, UPT, UP2 ;  /* 0x000000ff0500728c */ /* 0x000fd4000bf45320 */
[----:B------:R-:W-:Y:S01]  /*0490*/  VOTEU.ANY UP1, P0 ;  /* 0x0000000000ff7886 */ /* 0x000fe20000020100 */
[----:B------:R-:W-:-:S04]  /*04a0*/  @!UP2 USEL UR4, URZ, 0xffffffff, UP1 ;  /* 0xffffffffff04a887 */ /* 0x000fc80008800000 */
[----:B------:R-:W-:-:S04]  /*04b0*/  ULOP3.LUT UR4, UR4, 0x1, URZ, 0xc0, !UPT ;  /* 0x0000000104047892 */ /* 0x000fc8000f8ec0ff */
[----:B------:R-:W-:-:S11]  /*04c0*/  UISETP.NE.U32.AND UP2, UPT, UR4, 0x1, UPT ;  /* 0x000000010400788c */ /* 0x000fd6000bf45070 */
.L_x_8:
[----:B-1----:R-:W1:Y:S01]  /*04d0*/  SHFL.IDX PT, R2, R173, RZ, 0x1f ;  /* 0x00001fffad027589 */ /* 0x002e6200000e0000 */
[----:B------:R-:W-:-:S04]  /*04e0*/  UISETP.NE.AND UP1, UPT, UR8, 0x2, UPT ;  /* 0x000000020800788c */ /* 0x000fc8000bf25270 */
[----:B------:R-:W-:Y:S01]  /*04f0*/  USEL UR6, URZ, 0x1, UP1 ;  /* 0x00000001ff067887 */ /* 0x000fe20008800000 */
[----:B-1----:R-:W-:-:S13]  /*0500*/  ISETP.NE.AND P0, PT, R2, RZ, PT ;  /* 0x000000ff0200720c */ /* 0x002fda0003f05270 */
[----:B------:R-:W-:Y:S05]  /*0510*/  @P0 BRA `(.L_x_9) ;  /* 0x0000000000580947 */ /* 0x000fea0003800000 */
[----:B------:R-:W1:Y:S01]  /*0520*/  S2UR UR5, SR_CgaCtaId ;  /* 0x00000000000579c3 */ /* 0x000e620000008800 */
[----:B------:R-:W-:Y:S01]  /*0530*/  UMOV UR7, 0x400 ;  /* 0x0000040000077882 */ /* 0x000fe20000000000 */
[----:B------:R-:W-:Y:S01]  /*0540*/  UMOV UR4, 0x1 ;  /* 0x0000000100047882 */ /* 0x000fe20000000000 */
[----:B------:R-:W-:Y:S01]  /*0550*/  ELECT P0, URZ, PT ;  /* 0x0000000000ff782f */ /* 0x000fe20003800000 */
[----:B------:R-:W-:-:S04]  /*0560*/  UIADD3 UR10, UPT, UPT, -UR4, 0x100000, URZ ;  /* 0x00100000040a7890 */ /* 0x000fc8000fffe1ff */
[----:B------:R-:W-:Y:S02]  /*0570*/  USHF.L.U32 UR11, UR10, 0xb, URZ ;  /* 0x0000000b0a0b7899 */ /* 0x000fe400080006ff */
[----:B------:R-:W-:Y:S02]  /*0580*/  USHF.L.U32 UR10, UR10, 0x1, URZ ;  /* 0x000000010a0a7899 */ /* 0x000fe400080006ff */
[----:B-1----:R-:W-:Y:S01]  /*0590*/  ULEA UR5, UR5, UR7, 0x18 ;  /* 0x0000000705057291 */ /* 0x002fe2000f8ec0ff */
[----:B------:R-:W1:Y:S11]  /*05a0*/  FENCE.VIEW.ASYNC.S ;  /* 0x00000000000073c6 */ /* 0x000e760000000000 */
[----:B-1----:R1:W3:Y:S01]  /*05b0*/  SYNCS.EXCH.64 URZ, [UR5], UR10 ;  /* 0x0000000a05ff75b2 */ /* 0x0022e20008000100 */
[----:B------:R1:W4:Y:S01]  /*05c0*/  SYNCS.EXCH.64 URZ, [UR5+0x30], UR10 ;  /* 0x0000300a05ff75b2 */ /* 0x0003220008000100 */
[----:B------:R1:W1:Y:S01]  /*05d0*/  SYNCS.EXCH.64 URZ, [UR5+0x8], UR10 ;  /* 0x0000080a05ff75b2 */ /* 0x0002620008000100 */
        /* <DEDUP_REMOVED lines=9> */
[----:B------:R-:W-:Y:S01]  /*0670*/  NOP ;  /* 0x0000000000007918 */ /* 0x000fe20000000000 */
.L_x_9:
[----:B------:R-:W2:Y:S01]  /*0680*/  SHFL.IDX PT, R2, R173, RZ, 0x1f ;  /* 0x00001fffad027589 */ /* 0x000ea200000e0000 */
[----:B------:R-:W-:Y:S01]  /*0690*/  NOP ;  /* 0x0000000000007918 */ /* 0x000fe20000000000 */
[----:B--2---:R-:W-:-:S13]  /*06a0*/  ISETP.NE.AND P0, PT, R2, 0x1, PT ;  /* 0x000000010200780c */ /* 0x004fda0003f05270 */
[----:B------:R-:W-:Y:S05]  /*06b0*/  @P0 BRA `(.L_x_10) ;  /* 0x0000000000480947 */ /* 0x000fea0003800000 */
[----:B------:R-:W2:Y:S01]  /*06c0*/  S2UR UR7, SR_CgaCtaId ;  /* 0x00000000000779c3 */ /* 0x000ea20000008800 */
[----:B------:R-:W-:Y:S01]  /*06d0*/  UMOV UR9, 0x400 ;  /* 0x0000040000097882 */ /* 0x000fe20000000000 */
[----:B-1----:R-:W-:Y:S01]  /*06e0*/  UMOV UR5, 0x20 ;  /* 0x0000002000057882 */ /* 0x002fe20000000000 */
[----:B------:R-:W-:Y:S01]  /*06f0*/  UMOV UR4, 0x80 ;  /* 0x0000008000047882 */ /* 0x000fe20000000000 */
[----:B------:R-:W-:-:S04]  /*0700*/  UIADD3 UR10, UPT, UPT, -UR5, 0x100000, URZ ;  /* 0x00100000050a7890 */ /* 0x000fc8000fffe1ff */
[----:B------:R-:W-:Y:S02]  /*0710*/  USHF.L.U32 UR11, UR10, 0xb, URZ ;  /* 0x0000000b0a0b7899 */ /* 0x000fe400080006ff */
[----:B------:R-:W-:Y:S02]  /*0720*/  USHF.L.U32 UR10, UR10, 0x1, URZ ;  /* 0x000000010a0a7899 */ /* 0x000fe400080006ff */
[----:B------:R-:W-:-:S04]  /*0730*/  UIADD3 UR4, UPT, UPT, -UR4, 0x100000, URZ ;  /* 0x0010000004047890 */ /* 0x000fc8000fffe1ff */
[----:B------:R-:W-:Y:S02]  /*0740*/  USHF.L.U32 UR5, UR4, 0xb, URZ ;  /* 0x0000000b04057899 */ /* 0x000fe400080006ff */
[----:B------:R-:W-:Y:S01]  /*0750*/  USHF.L.U32 UR4, UR4, 0x1, URZ ;  /* 0x0000000104047899 */ /* 0x000fe200080006ff */
[----:B------:R-:W-:Y:S01]  /*0760*/  ELECT P0, URZ, PT ;  /* 0x0000000000ff782f */ /* 0x000fe20003800000 */
[----:B--2---:R-:W-:Y:S01]  /*0770*/  ULEA UR7, UR7, UR9, 0x18 ;  /* 0x0000000907077291 */ /* 0x004fe2000f8ec0ff */
[----:B------:R-:W1:Y:S11]  /*0780*/  FENCE.VIEW.ASYNC.S ;  /* 0x00000000000073c6 */ /* 0x000e760000000000 */
[----:B-1----:R2:W1:Y:S01]  /*0790*/  SYNCS.EXCH.64 URZ, [UR7+0x60], UR10 ;  /* 0x0000600a07ff75b2 */ /* 0x0024620008000100 */
[----:B------:R2:W1:Y:S01]  /*07a0*/  SYNCS.EXCH.64 URZ, [UR7+0x70], UR4 ;  /* 0x0000700407ff75b2 */ /* 0x0004620008000100 */
[----:B------:R2:W1:Y:S01]  /*07b0*/  SYNCS.EXCH.64 URZ, [UR7+0x68], UR10 ;  /* 0x0000680a07ff75b2 */ /* 0x0004620008000100 */
[----:B------:R2:W1:Y:S02]  /*07c0*/  SYNCS.EXCH.64 URZ, [UR7+0x78], UR4 ;  /* 0x0000780407ff75b2 */ /* 0x0004640008000100 */
[----:B--2---:R-:W-:Y:S01]  /*07d0*/  NOP ;  /* 0x0000000000007918 */ /* 0x004fe20000000000 */
.L_x_10:
[----:B------:R-:W2:Y:S01]  /*07e0*/  SHFL.IDX PT, R2, R173, RZ, 0x1f ;  /* 0x00001fffad027589 */ /* 0x000ea200000e0000 */
[----:B------:R-:W-:Y:S01]  /*07f0*/  NOP ;  /* 0x0000000000007918 */ /* 0x000fe20000000000 */
[----:B--2---:R-:W-:-:S13]  /*0800*/  ISETP.NE.AND P0, PT, R2, 0x3, PT ;  /* 0x000000030200780c */ /* 0x004fda0003f05270 */
[----:B------:R-:W-:Y:S05]  /*0810*/  @P0 BRA `(.L_x_11) ;  /* 0x0000000000300947 */ /* 0x000fea0003800000 */
[----:B-1----:R-:W1:Y:S01]  /*0820*/  S2UR UR5, SR_CgaCtaId ;  /* 0x00000000000579c3 */ /* 0x002e620000008800 */
        /* <DEDUP_REMOVED lines=8> */
[----:B-1----:R2:W1:Y:S01]  /*08b0*/  SYNCS.EXCH.64 URZ, [UR5+0x80], UR10 ;  /* 0x0000800a05ff75b2 */ /* 0x0024620008000100 */
[----:B------:R2:W1:Y:S02]  /*08c0*/  SYNCS.EXCH.64 URZ, [UR5+0x88], UR10 ;  /* 0x0000880a05ff75b2 */ /* 0x0004640008000100 */
[----:B--2---:R-:W-:Y:S01]  /*08d0*/  NOP ;  /* 0x0000000000007918 */ /* 0x004fe20000000000 */
.L_x_11:
[----:B------:R-:W2:Y:S01]  /*08e0*/  SHFL.IDX PT, R2, R173, RZ, 0x1f ;  /* 0x00001fffad027589 */ /* 0x000ea200000e0000 */
[----:B------:R-:W-:Y:S01]  /*08f0*/  NOP ;  /* 0x0000000000007918 */ /* 0x000fe20000000000 */
[----:B--2---:R-:W-:-:S13]  /*0900*/  ISETP.NE.AND P0, PT, R2, 0x4, PT ;  /* 0x000000040200780c */ /* 0x004fda0003f05270 */
[----:B------:R-:W-:Y:S05]  /*0910*/  @P0 BRA `(.L_x_12) ;  /* 0x00000000004c0947 */ /* 0x000fea0003800000 */
[----:B-1----:R-:W1:Y:S01]  /*0920*/  S2UR UR5, SR_CgaCtaId ;  /* 0x00000000000579c3 */ /* 0x002e620000008800 */
[----:B------:R-:W-:Y:S01]  /*0930*/  UMOV UR9, 0x100 ;  /* 0x0000010000097882 */ /* 0x000fe20000000000 */
[----:B------:R-:W-:Y:S01]  /*0940*/  UMOV UR7, 0x400 ;  /* 0x0000040000077882 */ /* 0x000fe20000000000 */
[----:B------:R-:W-:Y:S01]  /*0950*/  USEL UR9, UR9, 0xe0, UP2 ;  /* 0x000000e009097887 */ /* 0x000fe20009000000 */
[----:B------:R-:W-:Y:S01]  /*0960*/  UMOV UR4, 0x1 ;  /* 0x0000000100047882 */ /* 0x000fe20000000000 */
[----:B------:R-:W-:Y:S01]  /*0970*/  ELECT P0, URZ, PT ;  /* 0x0000000000ff782f */ /* 0x000fe20003800000 */
[----:B------:R-:W-:-:S04]  /*0980*/  UIADD3 UR10, UPT, UPT, -UR4, 0x100000, URZ ;  /* 0x00100000040a7890 */ /* 0x000fc8000fffe1ff */
[----:B------:R-:W-:Y:S02]  /*0990*/  USHF.L.U32 UR11, UR10, 0xb, URZ ;  /* 0x0000000b0a0b7899 */ /* 0x000fe400080006ff */
[----:B------:R-:W-:Y:S02]  /*09a0*/  USHF.L.U32 UR10, UR10, 0x1, URZ ;  /* 0x000000010a0a7899 */ /* 0x000fe400080006ff */
[----:B------:R-:W-:-:S04]  /*09b0*/  UIADD3 UR12, UPT, UPT, -UR9, 0x100000, URZ ;  /* 0x00100000090c7890 */ /* 0x000fc8000fffe1ff */
[----:B------:R-:W-:Y:S02]  /*09c0*/  USHF.L.U32 UR13, UR12, 0xb, URZ ;  /* 0x0000000b0c0d7899 */ /* 0x000fe400080006ff */
[----:B------:R-:W-:Y:S02]  /*09d0*/  USHF.L.U32 UR12, UR12, 0x1, URZ ;  /* 0x000000010c0c7899 */ /* 0x000fe400080006ff */
[----:B-1----:R-:W-:Y:S01]  /*09e0*/  ULEA UR5, UR5, UR7, 0x18 ;  /* 0x0000000705057291 */ /* 0x002fe2000f8ec0ff */
[----:B------:R-:W1:Y:S11]  /*09f0*/  FENCE.VIEW.ASYNC.S ;  /* 0x00000000000073c6 */ /* 0x000e760000000000 */
[----:B-1----:R2:W1:Y:S01]  /*0a00*/  SYNCS.EXCH.64 URZ, [UR5+0x90], UR10 ;  /* 0x0000900a05ff75b2 */ /* 0x0024620008000100 */
[----:B------:R2:W1:Y:S01]  /*0a10*/  SYNCS.EXCH.64 URZ, [UR5+0xa0], UR12 ;  /* 0x0000a00c05ff75b2 */ /* 0x0004620008000100 */
[----:B------:R2:W1:Y:S01]  /*0a20*/  SYNCS.EXCH.64 URZ, [UR5+0x98], UR10 ;  /* 0x0000980a05ff75b2 */ /* 0x0004620008000100 */
[----:B------:R2:W1:Y:S02]  /*0a30*/  SYNCS.EXCH.64 URZ, [UR5+0xa8], UR12 ;  /* 0x0000a80c05ff75b2 */ /* 0x0004640008000100 */
[----:B--2---:R-:W-:Y:S01]  /*0a40*/  NOP ;  /* 0x0000000000007918 */ /* 0x004fe20000000000 */
.L_x_12:
        /* <DEDUP_REMOVED lines=20> */
[----:B------:R2:W1:Y:S01]  /*0b90*/  SYNCS.EXCH.64 URZ, [UR7+0xd8], UR4 ;  /* 0x0000d80407ff75b2 */ /* 0x0004620008000100 */
[----:B------:R2:W1:Y:S01]  /*0ba0*/  SYNCS.EXCH.64 URZ, [UR7+0xc0], UR10 ;  /* 0x0000c00a07ff75b2 */ /* 0x0004620008000100 */
[----:B------:R2:W1:Y:S01]  /*0bb0*/  SYNCS.EXCH.64 URZ, [UR7+0xe0], UR4 ;  /* 0x0000e00407ff75b2 */ /* 0x0004620008000100 */
[----:B------:R2:W1:Y:S01]  /*0bc0*/  SYNCS.EXCH.64 URZ, [UR7+0xc8], UR10 ;  /* 0x0000c80a07ff75b2 */ /* 0x0004620008000100 */
[----:B------:R2:W1:Y:S02]  /*0bd0*/  SYNCS.EXCH.64 URZ, [UR7+0xe8], UR4 ;  /* 0x0000e80407ff75b2 */ /* 0x0004640008000100 */
[----:B--2---:R-:W-:Y:S01]  /*0be0*/  NOP ;  /* 0x0000000000007918 */ /* 0x004fe20000000000 */
.L_x_13:
        /* <DEDUP_REMOVED lines=18> */
.L_x_14:
[----:B-1----:R-:W1:Y:S01]  /*0d10*/  S2UR UR5, SR_CTAID.X ;  /* 0x00000000000579c3 */ /* 0x002e620000002500 */
[----:B------:R-:W-:-:S05]  /*0d20*/  CS2R.32 R170, SR_CgaSize ;  /* 0x0000000000aa7805 */ /* 0x000fca0000008a00 */
[----:B------:R-:W-:-:S05]  /*0d30*/  IMAD R170, R170, -0xa0, RZ ;  /* 0xffffff60aaaa7824 */ /* 0x000fca00078e02ff */
[----:B------:R-:W-:-:S14]  /*0d40*/  R2UR UR9, R170 ;  /* 0x00000000aa0972ca */ /* 0x000fdc00000e0000 */
[----:B------:R-:W2:Y:S01]  /*0d50*/  LDCU UR9, c[0x0][UR9+0x2b0] ;  /* 0x00005600090977ac */ /* 0x000ea20008000800 */
[----:B------:R-:W-:Y:S01]  /*0d60*/  NOP ;  /* 0x0000000000007918 */ /* 0x000fe20000000000 */
[----:B------:R-:W-:-:S05]  /*0d70*/  CS2R.32 R170, SR_CgaSize ;  /* 0x0000000000aa7805 */ /* 0x000fca0000008a00 */
[----:B------:R-:W-:-:S05]  /*0d80*/  IMAD R170, R170, -0xa0, RZ ;  /* 0xffffff60aaaa7824 */ /* 0x000fca00078e02ff */
[----:B------:R-:W-:-:S14]  /*0d90*/  R2UR UR7, R170 ;  /* 0x00000000aa0772ca */ /* 0x000fdc00000e0000 */
[----:B------:R-:W3:Y:S01]  /*0da0*/  LDCU UR7, c[0x0][UR7+0x2b4] ;  /* 0x00005680070777ac */ /* 0x000ee20008000800 */
[----:B------:R-:W4:Y:S08]  /*0db0*/  S2UR UR4, SR_CTAID.Y ;  /* 0x00000000000479c3 */ /* 0x000f300000002600 */
[----:B------:R-:W3:Y:S01]  /*0dc0*/  LDC R9, c[0x0][0xb24] ;  /* 0x0002c900ff097b82 */ /* 0x000ee20000000800 */
[----:B-1----:R-:W-:-:S02]  /*0dd0*/  I2FP.F32.U32 R5, UR5 ;  /* 0x0000000500057c45 */ /* 0x002fc40008201000 */
[----:B------:R-:W-:-:S05]  /*0de0*/  CS2R.32 R3, SR_CgaSize ;  /* 0x0000000000037805 */ /* 0x000fca0000008a00 */
[----:B------:R-:W-:-:S06]  /*0df0*/  IMAD R3, R3, -0xa0, RZ ;  /* 0xffffff6003037824 */ /* 0x000fcc00078e02ff */
[----:B------:R-:W1:Y:S01]  /*0e00*/  LDC R3, c[0x0][R3+0x2a0] ;  /* 0x0000a80003037b82 */ /* 0x000e620000000800 */
[----:B------:R-:W-:Y:S01]  /*0e10*/  MOV R21, UR5 ;  /* 0x0000000500157c02 */ /* 0x000fe20008000f00 */
[----:B--2---:R-:W-:Y:S01]  /*0e20*/  FMUL R5, R5, UR9 ;  /* 0x0000000905057c20 */ /* 0x004fe20008400000 */
[----:B----4-:R-:W-:Y:S02]  /*0e30*/  I2FP.F32.U32 R4, UR4 ;  /* 0x0000000400047c45 */ /* 0x010fe40008201000 */
[----:B------:R-:W-:-:S05]  /*0e40*/  CS2R.32 R2, SR_CgaSize ;  /* 0x0000000000027805 */ /* 0x000fca0000008a00 */
[----:B------:R-:W-:-:S06]  /*0e50*/  IMAD R2, R2, -0xa0, RZ ;  /* 0xffffff6002027824 */ /* 0x000fcc00078e02ff */
[----:B------:R-:W2:Y:S01]  /*0e60*/  LDC R2, c[0x0][R2+0x2a4] ;  /* 0x0000a90002027b82 */ /* 0x000ea20000000800 */
[----:B------:R-:W4:Y:S01]  /*0e70*/  F2I.U32.TRUNC.NTZ R170, R5 ;  /* 0x0000000500aa7305 */ /* 0x000f22000020f000 */
[----:B------:R-:W-:Y:S01]  /*0e80*/  MOV R20, UR4 ;  /* 0x0000000400147c02 */ /* 0x000fe20008000f00 */
[----:B---3--:R-:W-:-:S05]  /*0e90*/  FMUL R4, R4, UR7 ;  /* 0x0000000704047c20 */ /* 0x008fca0008400000 */
[----:B------:R-:W-:Y:S01]  /*0ea0*/  BAR.SYNC.DEFER_BLOCKING 0x0 ;  /* 0x0000000000007b1d */ /* 0x000fe20000010000 */
[----:B------:R-:W-:-:S05]  /*0eb0*/  ISETP.GE.AND P0, PT, R9, 0x1, PT ;  /* 0x000000010900780c */ /* 0x000fca0003f06270 */
[----:B------:R-:W3:Y:S02]  /*0ec0*/  F2I.U32.TRUNC.NTZ R147, R4 ;  /* 0x0000000400937305 */ /* 0x000ee4000020f000 */
[----:B------:R-:W2:Y:S01]  /*0ed0*/  S2UR UR36, SR_CTAID.Z ;  /* 0x00000000002479c3 */ /* 0x000ea20000002700 */
[----:B----4-:R-:W-:-:S05]  /*0ee0*/  IADD3 R170, PT, PT, -R170, RZ, RZ ;  /* 0x000000ffaaaa7210 */ /* 0x010fca0007ffe1ff */
[----:B-1----:R-:W-:Y:S01]  /*0ef0*/  IMAD R170, R3, R170, UR5 ;  /* 0x0000000503aa7e24 */ /* 0x002fe2000f8e02aa */
[----:B---3--:R-:W-:-:S05]  /*0f00*/  IADD3 R147, PT, PT, -R147, RZ, RZ ;  /* 0x000000ff93937210 */ /* 0x008fca0007ffe1ff */
[----:B--2---:R-:W-:Y:S01]  /*0f10*/  IMAD R147, R2, R147, UR4 ;  /* 0x0000000402937e24 */ /* 0x004fe2000f8e0293 */
[----:B------:R-:W-:Y:S06]  /*0f20*/  @!P0 BRA `(.L_x_15) ;  /* 0x0000000000b88947 */ /* 0x000fec0003800000 */
[----:B------:R-:W1:Y:S01]  /*0f30*/  LDC.64 R4, c[0x0][0xb18] ;  /* 0x0002c600ff047b82 */ /* 0x000e620000000a00 */
[----:B------:R-:W-:-:S07]  /*0f40*/  ISETP.NE.AND P0, PT, R9, 0x1, PT ;  /* 0x000000010900780c */ /* 0x000fce0003f05270 */
[----:B------:R-:W2:Y:S08]  /*0f50*/  LDC R10, c[0x0][0xb0c] ;  /* 0x0002c300ff0a7b82 */ /* 0x000eb00000000800 */
[----:B------:R-:W3:Y:S08]  /*0f60*/  LDC R11, c[0x0][0x370] ;  /* 0x0000dc00ff0b7b82 */ /* 0x000ef00000000800 */
[----:B------:R-:W4:Y:S01]  /*0f70*/  LDC R12, c[0x0][0x374] ;  /* 0x0000dd00ff0c7b82 */ /* 0x000f220000000800 */
[----:B-1----:R-:W-:-:S07]  /*0f80*/  ISETP.NE.AND P1, PT, R4, 0x1, PT ;  /* 0x000000010400780c */ /* 0x002fce0003f25270 */
[----:B------:R-:W3:Y:S01]  /*0f90*/  LDC.64 R6, c[0x0][0xb10] ;  /* 0x0002c400ff067b82 */ /* 0x000ee20000000a00 */
[----:B--2---:R-:W-:-:S07]  /*0fa0*/  ISETP.NE.AND P2, PT, R10, 0x1, PT ;  /* 0x000000010a00780c */ /* 0x004fce0003f45270 */
[----:B------:R-:W1:Y:S08]  /*0fb0*/  LDC R8, c[0x0][0xb20] ;  /* 0x0002c800ff087b82 */ /* 0x000e700000000800 */
[----:B------:R-:W2:Y:S01]  /*0fc0*/  LDC.64 R2, c[0x0][0xb28] ;  /* 0x0002ca00ff027b82 */ /* 0x000ea20000000a00 */
[----:B----4-:R-:W-:-:S04]  /*0fd0*/  IMAD.HI.U32 R13, R12, R5, RZ ;  /* 0x000000050c0d7227 */ /* 0x010fc800078e00ff */
[----:B------:R-:W-:-:S04]  /*0fe0*/  IMAD.HI.U32 R5, R20, R5, RZ ;  /* 0x0000000514057227 */ /* 0x000fc800078e00ff */
[----:B---3--:R-:W-:-:S04]  /*0ff0*/  IMAD.HI.U32 R14, R11, R6, RZ ;  /* 0x000000060b0e7227 */ /* 0x008fc800078e00ff */
[C---:B------:R-:W-:Y:S01]  /*1000*/  IMAD.HI.U32 R16, R21.reuse, R6, RZ ;  /* 0x0000000615107227 */ /* 0x040fe200078e00ff */
[-C--:B------:R-:W-:Y:S02]  /*1010*/  @P2 SHF.R.U32.HI R11, RZ, R7.reuse, R14 ;  /* 0x00000007ff0b2219 */ /* 0x080fe4000001160e */
[-C--:B-1----:R-:W-:Y:S02]  /*1020*/  @P1 SHF.R.U32.HI R12, RZ, R8.reuse, R13 ;  /* 0x00000008ff0c1219 */ /* 0x082fe4000001160d */
[----:B------:R-:W-:Y:S02]  /*1030*/  SHF.R.U32.HI R5, RZ, R8, R5 ;  /* 0x00000008ff057219 */ /* 0x000fe40000011605 */
[----:B------:R-:W-:Y:S02]  /*1040*/  SHF.R.U32.HI R16, RZ, R7, R16 ;  /* 0x00000007ff107219 */ /* 0x000fe40000011610 */
[----:B------:R-:W-:Y:S01]  /*1050*/  SEL R5, R20, R5, !P1 ;  /* 0x0000000514057207 */ /* 0x000fe20004800000 */
[----:B--2---:R-:W-:Y:S01]  /*1060*/  IMAD.HI.U32 R14, R12, R2, RZ ;  /* 0x000000020c0e7227 */ /* 0x004fe200078e00ff */
[----:B------:R-:W-:-:S02]  /*1070*/  SEL R7, R21, R16, !P2 ;  /* 0x0000001015077207 */ /* 0x000fc40005000000 */
[----:B------:R-:W-:Y:S01]  /*1080*/  IADD3 R13, PT, PT, -R5, RZ, RZ ;  /* 0x000000ff050d7210 */ /* 0x000fe20007ffe1ff */
[----:B------:R-:W-:Y:S01]  /*1090*/  IMAD.HI.U32 R6, R11, R2, RZ ;  /* 0x000000020b067227 */ /* 0x000fe200078e00ff */
[----:B------:R-:W-:-:S03]  /*10a0*/  @P0 SHF.R.U32.HI R12, RZ, R3, R14 ;  /* 0x00000003ff0c0219 */ /* 0x000fc6000001160e */
[----:B------:R-:W-:Y:S01]  /*10b0*/  IMAD R13, R4, R13, R20 ;  /* 0x0000000d040d7224 */ /* 0x000fe200078e0214 */
[----:B------:R-:W-:Y:S01]  /*10c0*/  @P0 SHF.R.U32.HI R11, RZ, R3, R6 ;  /* 0x00000003ff0b0219 */ /* 0x000fe20000011606 */
[----:B------:R-:W-:-:S04]  /*10d0*/  IMAD R12, R12, R9, RZ ;  /* 0x000000090c0c7224 */ /* 0x000fc800078e02ff */
[----:B------:R-:W-:Y:S01]  /*10e0*/  IMAD R6, R11, R9, RZ ;  /* 0x000000090b067224 */ /* 0x000fe200078e02ff */
[----:B------:R-:W-:-:S04]  /*10f0*/  ISETP.GE.AND P1, PT, R5, R12, PT ;  /* 0x0000000c0500720c */ /* 0x000fc80003f26270 */
[----:B------:R-:W-:Y:S01]  /*1100*/  ISETP.GE.OR P1, PT, R7, R6, P1 ;  /* 0x000000060700720c */ /* 0x000fe20000f26670 */
[----:B------:R-:W-:-:S05]  /*1110*/  IMAD.HI.U32 R6, R5, R2, RZ ;  /* 0x0000000205067227 */ /* 0x000fca00078e00ff */
[----:B------:R-:W-:-:S04]  /*1120*/  SHF.R.U32.HI R6, RZ, R3, R6 ;  /* 0x00000003ff067219 */ /* 0x000fc80000011606 */
[----:B------:R-:W-:-:S03]  /*1130*/  SEL R6, R5, R6, !P0 ;  /* 0x0000000605067207 */ /* 0x000fc60004000000 */
[----:B------:R-:W-:Y:S01]  /*1140*/  @!P1 IMAD.HI.U32 R8, R7, R2, RZ ;  /* 0x0000000207089227 */ /* 0x000fe200078e00ff */
[----:B------:R-:W-:-:S04]  /*1150*/  IADD3 R2, PT, PT, -R6, RZ, RZ ;  /* 0x000000ff06027210 */ /* 0x000fc80007ffe1ff */
[----:B------:R-:W-:Y:S01]  /*1160*/  @!P1 SHF.R.U32.HI R8, RZ, R3, R8 ;  /* 0x00000003ff089219 */ /* 0x000fe20000011608 */
[----:B------:R-:W-:-:S03]  /*1170*/  IMAD R2, R9, R2, R5 ;  /* 0x0000000209027224 */ /* 0x000fc600078e0205 */
[----:B------:R-:W-:-:S05]  /*1180*/  @!P1 SEL R3, R7, R8, !P0 ;  /* 0x0000000807039207 */ /* 0x000fca0004000000 */
[--C-:B------:R-:W-:Y:S02]  /*1190*/  @!P1 IMAD.IADD R6, R6, 0x1, -R3.reuse ;  /* 0x0000000106069824 */ /* 0x100fe400078e0a03 */
[----:B------:R-:W-:Y:S01]  /*11a0*/  @!P1 IMAD R3, R2, R11, R3 ;  /* 0x0000000b02039224 */ /* 0x000fe200078e0203 */
[----:B------:R-:W-:Y:S01]  /*11b0*/  IADD3 R2, PT, PT, -R7, RZ, RZ ;  /* 0x000000ff07027210 */ /* 0x000fe20007ffe1ff */
[----:B------:R-:W-:Y:S02]  /*11c0*/  @!P1 IMAD R5, R6, R9, R7 ;  /* 0x0000000906059224 */ /* 0x000fe400078e0207 */
[----:B------:R-:W-:Y:S02]  /*11d0*/  @!P1 IMAD.MOV.U32 R7, RZ, RZ, R3 ;  /* 0x000000ffff079224 */ /* 0x000fe400078e0003 */
[----:B------:R-:W-:Y:S02]  /*11e0*/  IMAD R2, R10, R2, R21 ;  /* 0x000000020a027224 */ /* 0x000fe400078e0215 */
[----:B------:R-:W-:-:S02]  /*11f0*/  IMAD R20, R5, R4, R13 ;  /* 0x0000000405147224 */ /* 0x000fc400078e020d */
[----:B------:R-:W-:Y:S02]  /*1200*/  IMAD R21, R7, R10, R2 ;  /* 0x0000000a07157224 */ /* 0x000fe400078e0202 */
.L_x_15:
[----:B------:R-:W1:Y:S01]  /*1210*/  LDCU UR4, c[0x0][0xb30] ;  /* 0x00016600ff0477ac */ /* 0x000e620008000800 */
[----:B------:R-:W2:Y:S08]  /*1220*/  S2UR UR37, SR_CgaCtaId ;  /* 0x00000000002579c3 */ /* 0x000eb00000008800 */
[----:B------:R-:W3:Y:S01]  /*1230*/  LDC R72, c[0x0][0xb24] ;  /* 0x0002c900ff487b82 */ /* 0x000ee20000000800 */
[----:B-1----:R-:W-:-:S09]  /*1240*/  UISETP.NE.AND UP1, UPT, UR4, 0x1, UPT ;  /* 0x000000010400788c */ /* 0x002fd2000bf25270 */
[----:B--2---:R-:W-:Y:S05]  /*1250*/  BRA.U UP1, `(.L_x_16) ;  /* 0x0000000101407547 */ /* 0x004fea000b800000 */
[----:B------:R-:W1:Y:S08]  /*1260*/  LDC.64 R4, c[0x0][0xb10] ;  /* 0x0002c400ff047b82 */ /* 0x000e700000000a00 */
[----:B------:R-:W2:Y:S08]  /*1270*/  LDC.64 R2, c[0x0][0xb18] ;  /* 0x0002c600ff027b82 */ /* 0x000eb00000000a00 */
[----:B------:R-:W4:Y:S08]  /*1280*/  LDC R6, c[0x0][0xb20] ;  /* 0x0002c800ff067b82 */ /* 0x000f300000000800 */
[----:B------:R-:W3:Y:S01]  /*1290*/  LDC R8, c[0x0][0xb0c] ;  /* 0x0002c300ff087b82 */ /* 0x000ee20000000800 */
[----:B-1----:R-:W-:-:S05]  /*12a0*/  IMAD.HI.U32 R4, R21, R4, RZ ;  /* 0x0000000415047227 */ /* 0x002fca00078e00ff */
[----:B------:R-:W-:Y:S01]  /*12b0*/  SHF.R.U32.HI R4, RZ, R5, R4 ;  /* 0x00000005ff047219 */ /* 0x000fe20000011604 */
[----:B--2---:R-:W-:Y:S01]  /*12c0*/  IMAD.HI.U32 R3, R20, R3, RZ ;  /* 0x0000000314037227 */ /* 0x004fe200078e00ff */
[----:B------:R-:W-:-:S04]  /*12d0*/  ISETP.NE.AND P0, PT, R2, 0x1, PT ;  /* 0x000000010200780c */ /* 0x000fc80003f05270 */
[----:B----4-:R-:W-:-:S04]  /*12e0*/  SHF.R.U32.HI R3, RZ, R6, R3 ;  /* 0x00000006ff037219 */ /* 0x010fc80000011603 */
[----:B------:R-:W-:Y:S02]  /*12f0*/  SEL R3, R20, R3, !P0 ;  /* 0x0000000314037207 */ /* 0x000fe40004000000 */
[----:B---3--:R-:W-:-:S04]  /*1300*/  ISETP.NE.AND P1, PT, R8, 0x1, PT ;  /* 0x000000010800780c */ /* 0x008fc80003f25270 */
[----:B------:R-:W-:-:S05]  /*1310*/  SEL R4, R21, R4, !P1 ;  /* 0x0000000415047207 */ /* 0x000fca0004800000 */
[----:B------:R-:W-:Y:S02]  /*1320*/  IMAD.IADD R5, R3, 0x1, -R4 ;  /* 0x0000000103057824 */ /* 0x000fe400078e0a04 */
[----:B------:R-:W-:Y:S02]  /*1330*/  IMAD.IADD R3, R4, 0x1, -R3 ;  /* 0x0000000104037824 */ /* 0x000fe400078e0a03 */
[----:B------:R-:W-:Y:S02]  /*1340*/  IMAD R21, R5, R8, R21 ;  /* 0x0000000805157224 */ /* 0x000fe400078e0215 */
[----:B------:R-:W-:-:S07]  /*1350*/  IMAD R20, R3, R2, R20 ;  /* 0x0000000203147224 */ /* 0x000fce00078e0214 */
.L_x_16:
[----:B------:R-:W-:Y:S01]  /*1360*/  BAR.SYNC.DEFER_BLOCKING 0x0 ;  /* 0x0000000000007b1d */ /* 0x000fe20000010000 */
[----:B------:R-:W-:Y:S01]  /*1370*/  UISETP.NE.AND UP1, UPT, UR8, 0x2, UPT ;  /* 0x000000020800788c */ /* 0x000fe2000bf25270 */
[----:B------:R-:W-:Y:S02]  /*1380*/  ISETP.NE.OR P5, PT, R0, 0x2, !P5 ;  /* 0x000000020000780c */ /* 0x000fe40006fa5670 */
[----:B------:R-:W-:-:S06]  /*1390*/  LOP3.LUT R2, R189, 0x1f, RZ, 0xc0, !PT ;  /* 0x0000001fbd027812 */ /* 0x000fcc00078ec0ff */
[----:B------:R-:W-:Y:S05]  /*13a0*/  BRA.U UP1, `(.L_x_17) ;  /* 0x00000011019c7547 */ /* 0x000fea000b800000 */
[----:B------:R-:W1:Y:S01]  /*13b0*/  LDCU UR13, c[0x0][0x38c] ;  /* 0x00007180ff0d77ac */ /* 0x000e620008000800 */
[----:B------:R-:W2:Y:S01]  /*13c0*/  LDC R9, c[0x0][0x370] ;  /* 0x0000dc00ff097b82 */ /* 0x000ea20000000800 */
[----:B------:R-:W-:Y:S01]  /*13d0*/  PLOP3.LUT P1, PT, PT, PT, UP2, 0x80, 0x8 ;  /* 0x000000000008781c */ /* 0x000fe20003f2f028 */
[----:B------:R-:W-:Y:S01]  /*13e0*/  IMAD.MOV.U32 R15, RZ, RZ, 0x1 ;  /* 0x00000001ff0f7424 */ /* 0x000fe200078e00ff */
[----:B------:R-:W-:Y:S01]  /*13f0*/  ISETP.EQ.OR P4, PT, R2, RZ, P5 ;  /* 0x000000ff0200720c */ /* 0x000fe20002f82670 */
[----:B------:R-:W-:Y:S01]  /*1400*/  IMAD.MOV.U32 R14, RZ, RZ, RZ ;  /* 0x000000ffff0e7224 */ /* 0x000fe200078e00ff */
[----:B------:R-:W-:Y:S02]  /*1410*/  PLOP3.LUT P1, PT, P1, PT, PT, 0x8, 0x80 ;  /* 0x000000000080781c */ /* 0x000fe40000f2e170 */
[----:B------:R-:W-:Y:S01]  /*1420*/  CS2R R12, SRZ ;  /* 0x00000000000c7805 */ /* 0x000fe2000001ff00 */
[----:B------:R-:W-:Y:S01]  /*1430*/  IMAD.MOV.U32 R10, RZ, RZ, 0x1 ;  /* 0x00000001ff0a7424 */ /* 0x000fe200078e00ff */
[----:B------:R-:W4:Y:S01]  /*1440*/  LDC R0, c[0x0][0x374] ;  /* 0x0000dd00ff007b82 */ /* 0x000f220000000800 */
[----:B------:R-:W2:Y:S01]  /*1450*/  LDCU.64 UR22, c[0x0][0x348] ;  /* 0x00006900ff1677ac */ /* 0x000ea20008000a00 */
[----:B------:R-:W-:Y:S01]  /*1460*/  UMOV UR6, URZ ;  /* 0x000000ff00067c82 */ /* 0x000fe20008000000 */
[----:B-1----:R-:W-:-:S04]  /*1470*/  UIADD3 UR5, UPT, UPT, UR13, 0x7f, URZ ;  /* 0x0000007f0d057890 */ /* 0x002fc8000fffe0ff */
[----:B------:R-:W-:-:S04]  /*1480*/  USHF.R.S32.HI UR4, URZ, 0x1f, UR5 ;  /* 0x0000001fff047899 */ /* 0x000fc80008011405 */
[----:B------:R-:W-:-:S04]  /*1490*/  ULEA.HI UR4, UR4, UR5, URZ, 0x7 ;  /* 0x0000000504047291 */ /* 0x000fc8000f8f38ff */
[----:B------:R-:W-:Y:S02]  /*14a0*/  USHF.R.S32.HI UR15, URZ, 0x7, UR4 ;  /* 0x00000007ff0f7899 */ /* 0x000fe40008011404 */
[----:B------:R-:W-:Y:S02]  /*14b0*/  UIADD3 UR4, UPT, UPT, UR13, -0x1, URZ ;  /* 0xffffffff0d047890 */ /* 0x000fe4000fffe0ff */
[----:B------:R-:W-:Y:S02]  /*14c0*/  UISETP.LT.U32.AND UP0, UPT, UR15, 0x6, UPT ;  /* 0x000000060f00788c */ /* 0x000fe4000bf01070 */
[----:B------:R-:W-:Y:S02]  /*14d0*/  UISETP.GE.U32.AND UP1, UPT, UR4, -0xff, UPT ;  /* 0xffffff010400788c */ /* 0x000fe4000bf26070 */
[----:B------:R-:W-:Y:S02]  /*14e0*/  USEL UR14, UR15, 0x6, UP0 ;  /* 0x000000060f0e7887 */ /* 0x000fe40008000000 */
[----:B------:R-:W-:-:S02]  /*14f0*/  UIADD3 UR13, UPT, UPT, UR13, 0xfe, URZ ;  /* 0x000000fe0d0d7890 */ /* 0x000fc4000fffe0ff */
[----:B------:R-:W-:Y:S02]  /*1500*/  UIADD3 UR5, UPT, UPT, UR14, -0x1, URZ ;  /* 0xffffffff0e057890 */ /* 0x000fe4000fffe0ff */
[----:B------:R-:W-:-:S03]  /*1510*/  UIADD3 UR7, UPT, UPT, UR15, -UR14, URZ ;  /* 0x8000000e0f077290 */ /* 0x000fc6000fffe0ff */
[----:B------:R-:W-:-:S04]  /*1520*/  @UP1 UIADD3 UR5, UPT, UPT, UR14, URZ, URZ ;  /* 0x000000ff0e051290 */ /* 0x000fc8000fffe0ff */
[----:B--2---:R-:W-:-:S12]  /*1530*/  UIADD3 UR5, UPT, UPT, UR5, 0x1, URZ ;  /* 0x0000000105057890 */ /* 0x004fd8000fffe0ff */
.L_x_35:
[----:B------:R-:W-:Y:S01]  /*1540*/  UISETP.NE.AND UP0, UPT, UR37, URZ, UPT ;  /* 0x000000ff2500728c */ /* 0x000fe2000bf05270 */
[----:B------:R-:W1:Y:S08]  /*1550*/  S2UR UR37, SR_CgaCtaId ;  /* 0x00000000002579c3 */ /* 0x000e700000008800 */
[----:B------:R-:W-:Y:S05]  /*1560*/  BRA.U UP0, `(.L_x_18) ;  /* 0x0000000100347547 */ /* 0x000fea000b800000 */
[----:B------:R-:W2:Y:S01]  /*1570*/  S2R R2, SR_CgaCtaId ;  /* 0x0000000000027919 */ /* 0x000ea20000008800 */
[----:B------:R-:W-:-:S04]  /*1580*/  MOV R3, 0x400 ;  /* 0x0000040000037802 */ /* 0x000fc80000000f00 */
[----:B--2---:R-:W-:Y:S02]  /*1590*/  LEA R3, R2, R3, 0x18 ;  /* 0x0000000302037211 */ /* 0x004fe400078ec0ff */
[----:B------:R-:W-:-:S03]  /*15a0*/  SHF.L.U32 R2, R10, 0x1f, RZ ;  /* 0x0000001f0a027819 */ /* 0x000fc600000006ff */
[----:B------:R-:W-:-:S04]  /*15b0*/  IMAD R3, R12, 0x8, R3 ;  /* 0x000000080c037824 */ /* 0x000fc800078e0203 */
[----:B------:R-:W2:Y:S02]  /*15c0*/  SYNCS.PHASECHK.TRANS64.TRYWAIT P0, [R3+URZ+0x100], R2 ;  /* 0x00010002030075a7 */ /* 0x000ea400080011ff */
[----:B--2---:R-:W-:Y:S05]  /*15d0*/  @!P0 BRA `(.L_x_19) ;  /* 0x0000006c005c8947 */ /* 0x004fea0003800000 */
.L_x_108:
[----:B------:R-:W-:Y:S01]  /*15e0*/  VIADD R12, R12, 0x1 ;  /* 0x000000010c0c7836 */ /* 0x000fe20000000000 */
[----:B------:R2:W-:Y:S04]  /*15f0*/  SYNCS.ARRIVE.TRANS64.A1T0 RZ, [R3+URZ+0xf0], RZ ;  /* 0x0000f0ff03ff79a7 */ /* 0x0005e800081000ff */
[----:B------:R-:W-:-:S04]  /*1600*/  ISETP.NE.AND P0, PT, R12, 0x2, PT ;  /* 0x000000020c00780c */ /* 0x000fc80003f05270 */
[----:B------:R-:W-:Y:S02]  /*1610*/  SEL R12, R12, RZ, P0 ;  /* 0x000000ff0c0c7207 */ /* 0x000fe40000000000 */
[----:B--2---:R-:W-:-:S04]  /*1620*/  SEL R3, RZ, 0x1, P0 ;  /* 0x00000001ff037807 */ /* 0x004fc80000000000 */
[----:B------:R-:W-:-:S07]  /*1630*/  LOP3.LUT R10, R10, R3, RZ, 0x3c, !PT ;  /* 0x000000030a0a7212 */ /* 0x000fce00078e3cff */
.L_x_18:
[----:B------:R-:W-:Y:S01]  /*1640*/  UMOV UR4, 0x400 ;  /* 0x0000040000047882 */ /* 0x000fe20000000000 */
[----:B------:R-:W-:Y:S01]  /*1650*/  SHF.L.U32 R2, R15, 0x1f, RZ ;  /* 0x0000001f0f027819 */ /* 0x000fe200000006ff */
[----:B-1----:R-:W-:Y:S01]  /*1660*/  ULEA UR4, UR37, UR4, 0x18 ;  /* 0x0000000425047291 */ /* 0x002fe2000f8ec0ff */
[----:B------:R-:W-:Y:S01]  /*1670*/  R2UR UR35, R21 ;  /* 0x00000000152372ca */ /* 0x000fe200000e0000 */
[----:B------:R-:W-:Y:S01]  /*1680*/  UISETP.GE.U32.AND UP0, UPT, UR13, 0xff, UPT ;  /* 0x000000ff0d00788c */ /* 0x000fe2000bf06070 */
[----:B------:R-:W-:Y:S01]  /*1690*/  R2UR UR11, R20 ;  /* 0x00000000140b72ca */ /* 0x000fe200000e0000 */
[----:B------:R-:W-:Y:S01]  /*16a0*/  ULEA UR8, UR6, UR4, 0x3 ;  /* 0x0000000406087291 */ /* 0x000fe2000f8e18ff */
[----:B------:R-:W-:-:S08]  /*16b0*/  UMOV UR24, URZ ;  /* 0x000000ff00187c82 */ /* 0x000fd00008000000 */
[----:B------:R1:W2:Y:S01]  /*16c0*/  SYNCS.PHASECHK.TRANS64.TRYWAIT P0, [UR8+0x30], R2 ;  /* 0x00003002ff0075a7 */ /* 0x0002a20008001108 */
[----:B------:R-:W-:Y:S02]  /*16d0*/  USHF.L.U32 UR35, UR35, 0x7, URZ ;  /* 0x0000000723237899 */ /* 0x000fe400080006ff */
[----:B------:R-:W-:Y:S01]  /*16e0*/  USHF.L.U32 UR11, UR11, 0x7, URZ ;  /* 0x000000070b0b7899 */ /* 0x000fe200080006ff */
[----:B------:R-:W-:Y:S11]  /*16f0*/  BRA.U !UP0, `(.L_x_20) ;  /* 0x0000000108a47547 */ /* 0x000ff6000b800000 */
[----:B------:R-:W-:Y:S01]  /*1700*/  UMOV UR16, URZ ;  /* 0x000000ff00107c82 */ /* 0x000fe20008000000 */
[----:B------:R-:W-:-:S05]  /*1710*/  UMOV UR17, UR6 ;  /* 0x0000000600117c82 */ /* 0x000fca0008000000 */
.L_x_25:
[----:B-1----:R-:W-:Y:S01]  /*1720*/  ULEA UR33, UR17, UR4, 0x3 ;  /* 0x0000000411217291 */ /* 0x002fe2000f8e18ff */
[----:B--2---:R-:W-:Y:S01]  /*1730*/  @!P5 MOV R3, 0x8000 ;  /* 0x000080000003d802 */ /* 0x004fe20000000f00 */
[----:B--2---:R-:W-:Y:S10]  /*1740*/  @P0 BRA `(.L_x_21) ;  /* 0x00000000000c0947 */ /* 0x004ff40003800000 */
[----:B------:R-:W-:-:S04]  /*1750*/  SHF.L.U32 R5, R15, 0x1f, RZ ;  /* 0x0000001f0f057819 */ /* 0x000fc800000006ff */
[----:B------:R-:W2:Y:S02]  /*1760*/  SYNCS.PHASECHK.TRANS64.TRYWAIT P0, [UR33+0x30], R5 ;  /* 0x00003005ff0075a7 */ /* 0x000ea40008001121 */
[----:B--2---:R-:W-:Y:S05]  /*1770*/  @!P0 BRA `(.L_x_22) ;  /* 0x0000006c00088947 */ /* 0x004fea0003800000 */
.L_x_21:
[----:B------:R2:W-:Y:S01]  /*1780*/  @!P5 SYNCS.ARRIVE.TRANS64 RZ, [UR33], R3 ;  /* 0x00000003ffffd9a7 */ /* 0x0005e20008000021 */
[----:B------:R-:W-:Y:S04]  /*1790*/  BSSY.RECONVERGENT B0, `(.L_x_23) ;  /* 0x0000003000007945 */ /* 0x000fe80003800200 */
[----:B------:R-:W-:Y:S05]  /*17a0*/  @P4 BRA `(.L_x_24) ;  /* 0x0000000000044947 */ /* 0x000fea0003800000 */
[----:B------:R-:W-:Y:S05]  /*17b0*/  BPT.TRAP 0x1 ;  /* 0x000000040000795c */ /* 0x000fea0000300000 */
.L_x_24:
[----:B------:R-:W-:Y:S05]  /*17c0*/  BSYNC.RECONVERGENT B0 ;  /* 0x0000000000007941 */ /* 0x000fea0003800200 */
.L_x_23:
[----:B------:R-:W-:Y:S02]  /*17d0*/  UIADD3 UR6, UPT, UPT, UR17, 0x1, URZ ;  /* 0x0000000111067890 */ /* 0x000fe4000fffe0ff */
[----:B------:R-:W-:Y:S02]  /*17e0*/  UIADD3 UR26, UP1, UPT, UR22, 0x80, URZ ;  /* 0x00000080161a7890 */ /* 0x000fe4000ff3e0ff */
[----:B------:R-:W-:Y:S02]  /*17f0*/  UISETP.NE.AND UP0, UPT, UR6, 0x6, UPT ;  /* 0x000000060600788c */ /* 0x000fe4000bf05270 */
[----:B------:R-:W-:Y:S02]  /*1800*/  USHF.L.U32 UR34, UR16, 0x7, URZ ;  /* 0x0000000710227899 */ /* 0x000fe400080006ff */
[----:B------:R-:W-:Y:S02]  /*1810*/  USEL UR9, URZ, 0x1, UP0 ;  /* 0x00000001ff097887 */ /* 0x000fe40008000000 */
[----:B------:R-:W-:-:S02]  /*1820*/  USEL UR6, UR6, URZ, UP0 ;  /* 0x000000ff06067287 */ /* 0x000fc40008000000 */
[----:B------:R-:W-:Y:S02]  /*1830*/  UIADD3 UR20, UP0, UPT, UR22, 0x180, URZ ;  /* 0x0000018016147890 */ /* 0x000fe4000ff1e0ff */
[----:B------:R-:W-:Y:S01]  /*1840*/  ULEA UR8, UR6, UR4, 0x3 ;  /* 0x0000000406087291 */ /* 0x000fe2000f8e18ff */
[----:B------:R-:W-:Y:S01]  /*1850*/  LOP3.LUT R15, R15, UR9, RZ, 0x3c, !PT ;  /* 0x000000090f0f7c12 */ /* 0x000fe2000f8e3cff */
[----:B------:R-:W-:Y:S02]  /*1860*/  UIADD3.X UR27, UPT, UPT, URZ, UR23, URZ, UP1, !UPT ;  /* 0x00000017ff1b7290 */ /* 0x000fe40008ffe4ff */
[----:B------:R-:W-:Y:S01]  /*1870*/  UIADD3.X UR21, UPT, UPT, URZ, UR23, URZ, UP0, !UPT ;  /* 0x00000017ff157290 */ /* 0x000fe200087fe4ff */
[----:B-1----:R-:W-:Y:S01]  /*1880*/  SHF.L.U32 R2, R15, 0x1f, RZ ;  /* 0x0000001f0f027819 */ /* 0x002fe200000006ff */
[----:B------:R-:W-:Y:S01]  /*1890*/  UMOV UR18, 0x0 ;  /* 0x0000000000127882 */ /* 0x000fe20000000000 */
[----:B------:R-:W-:Y:S01]  /*18a0*/  UMOV UR19, 0x10000000 ;  /* 0x1000000000137882 */ /* 0x000fe20000000000 */
[----:B------:R-:W-:Y:S01]  /*18b0*/  UMOV UR12, UR36 ;  /* 0x00000024000c7c82 */ /* 0x000fe20008000000 */
[----:B------:R1:W1:Y:S01]  /*18c0*/  SYNCS.PHASECHK.TRANS64.TRYWAIT P0, [UR8+0x30], R2 ;  /* 0x00003002ff0075a7 */ /* 0x0002620008001108 */
[----:B------:R-:W-:Y:S01]  /*18d0*/  ULEA UR8, UR17, UR4, 0xe ;  /* 0x0000000411087291 */ /* 0x000fe2000f8e70ff */
[----:B------:R-:W-:Y:S01]  /*18e0*/  UMOV UR9, UR33 ;  /* 0x0000002100097c82 */ /* 0x000fe20008000000 */
[----:B------:R-:W-:-:S02]  /*18f0*/  UMOV UR10, UR34 ;  /* 0x00000022000a7c82 */ /* 0x000fc40008000000 */
[----:B------:R-:W-:Y:S02]  /*1900*/  UIADD3 UR32, UPT, UPT, UR8, 0x8400, URZ ;  /* 0x0000840008207890 */ /* 0x000fe4000fffe0ff */
[----:B------:R-:W-:Y:S02]  /*1910*/  UIADD3 UR8, UPT, UPT, UR8, 0x20400, URZ ;  /* 0x0002040008087890 */ /* 0x000fe4000fffe0ff */
[----:B------:R-:W-:Y:S01]  /*1920*/  UIADD3 UR16, UPT, UPT, UR16, 0x1, URZ ;  /* 0x0000000110107890 */ /* 0x000fe2000fffe0ff */
[----:B------:R-:W-:Y:S01]  /*1930*/  UMOV UR24, UR5 ;  /* 0x0000000500187c82 */ /* 0x000fe20008000000 */
[----:B------:R-:W-:Y:S02]  /*1940*/  UMOV UR17, UR6 ;  /* 0x0000000600117c82 */ /* 0x000fe40008000000 */
[----:B------:R-:W-:Y:S01]  /*1950*/  UISETP.NE.AND UP0, UPT, UR16, UR5, UPT ;  /* 0x000000051000728c */ /* 0x000fe2000bf05270 */
[----:B------:R1:W-:Y:S02]  /*1960*/  UTMALDG.3D [UR32], [UR26], desc[UR18] ;  /* 0x000012201a0075b4 */ /* 0x0003e40008011000 */
[----:B------:R1:W-:Y:S06]  /*1970*/  UTMALDG.3D [UR8], [UR20], desc[UR18] ;  /* 0x00001208140075b4 */ /* 0x0003ec0008011000 */
[----:B------:R-:W-:Y:S05]  /*1980*/  BRA.U UP0, `(.L_x_25) ;  /* 0xfffffffd00647547 */ /* 0x000fea000b83ffff */
.L_x_20:
[----:B-1----:R-:W-:Y:S01]  /*1990*/  ULEA UR8, UR6, UR4, 0x3 ;  /* 0x0000000406087291 */ /* 0x002fe2000f8e18ff */
[----:B------:R-:W-:Y:S01]  /*19a0*/  SHF.L.U32 R2, R15, 0x1f, RZ ;  /* 0x0000001f0f027819 */ /* 0x000fe200000006ff */
[----:B------:R-:W-:Y:S01]  /*19b0*/  @!P1 SYNCS.ARRIVE.TRANS64.A1T0 RZ, [UR4+0x88], RZ ;  /* 0x000088ffffff99a7 */ /* 0x000fe20008100004 */
[----:B------:R-:W-:-:S06]  /*19c0*/  UISETP.GT.AND UP0, UPT, UR15, UR14, UPT ;  /* 0x0000000e0f00728c */ /* 0x000fcc000bf04270 */
[----:B--2---:R1:W2:Y:S03]  /*19d0*/  SYNCS.PHASECHK.TRANS64.TRYWAIT P0, [UR8+0x30], R2 ;  /* 0x00003002ff0075a7 */ /* 0x0042a60008001108 */
[----:B------:R-:W-:Y:S05]  /*19e0*/  BRA.U !UP0, `(.L_x_26) ;  /* 0x0000000108a87547 */ /* 0x000fea000b800000 */
[----:B------:R-:W-:Y:S01]  /*19f0*/  UIADD3 UR21, UPT, UPT, UR7, UR24, URZ ;  /* 0x0000001807157290 */ /* 0x000fe2000fffe0ff */
[----:B------:R-:W-:-:S11]  /*1a00*/  UMOV UR25, UR6 ;  /* 0x0000000600197c82 */ /* 0x000fd60008000000 */
.L_x_31:
[----:B-1----:R-:W-:Y:S01]  /*1a10*/  ULEA UR17, UR25, UR4, 0x3 ;  /* 0x0000000419117291 */ /* 0x002fe2000f8e18ff */
[----:B--2---:R-:W-:Y:S01]  /*1a20*/  @!P5 MOV R3, 0x8000 ;  /* 0x000080000003d802 */ /* 0x004fe20000000f00 */
[----:B--2---:R-:W-:Y:S10]  /*1a30*/  @P0 BRA `(.L_x_27) ;  /* 0x00000000000c0947 */ /* 0x004ff40003800000 */
[----:B------:R-:W-:-:S04]  /*1a40*/  SHF.L.U32 R5, R15, 0x1f, RZ ;  /* 0x0000001f0f057819 */ /* 0x000fc800000006ff */
[----:B------:R-:W2:Y:S02]  /*1a50*/  SYNCS.PHASECHK.TRANS64.TRYWAIT P0, [UR17+0x30], R5 ;  /* 0x00003005ff0075a7 */ /* 0x000ea40008001111 */
[----:B--2---:R-:W-:Y:S05]  /*1a60*/  @!P0 BRA `(.L_x_28) ;  /* 0x0000006800648947 */ /* 0x004fea0003800000 */
.L_x_27:
[----:B------:R2:W-:Y:S01]  /*1a70*/  @!P5 SYNCS.ARRIVE.TRANS64 RZ, [UR17], R3 ;  /* 0x00000003ffffd9a7 */ /* 0x0005e20008000011 */
[----:B------:R-:W-:Y:S04]  /*1a80*/  BSSY.RECONVERGENT B0, `(.L_x_29) ;  /* 0x0000003000007945 */ /* 0x000fe80003800200 */
[----:B------:R-:W-:Y:S05]  /*1a90*/  @P4 BRA `(.L_x_30) ;  /* 0x0000000000044947 */ /* 0x000fea0003800000 */
[----:B------:R-:W-:Y:S05]  /*1aa0*/  BPT.TRAP 0x1 ;  /* 0x000000040000795c */ /* 0x000fea0000300000 */
.L_x_30:
[----:B------:R-:W-:Y:S05]  /*1ab0*/  BSYNC.RECONVERGENT B0 ;  /* 0x0000000000007941 */ /* 0x000fea0003800200 */
.L_x_29:
        /* <DEDUP_REMOVED lines=20> */
[----:B------:R-:W-:Y:S01]  /*1c00*/  UIADD3 UR8, UPT, UPT, UR8, 0x20400, URZ ;  /* 0x0002040008087890 */ /* 0x000fe2000fffe0ff */
[----:B------:R-:W-:Y:S01]  /*1c10*/  UMOV UR9, UR17 ;  /* 0x0000001100097c82 */ /* 0x000fe20008000000 */
[----:B------:R-:W-:Y:S01]  /*1c20*/  UMOV UR10, UR18 ;  /* 0x00000012000a7c82 */ /* 0x000fe20008000000 */
[----:B------:R-:W-:Y:S01]  /*1c30*/  UIADD3 UR24, UPT, UPT, UR24, 0x1, URZ ;  /* 0x0000000118187890 */ /* 0x000fe2000fffe0ff */
[----:B------:R-:W-:-:S03]  /*1c40*/  UMOV UR25, UR6 ;  /* 0x0000000600197c82 */ /* 0x000fc60008000000 */
[----:B------:R1:W-:Y:S01]  /*1c50*/  UTMALDG.3D [UR16], [UR30], desc[UR26] ;  /* 0x00001a101e0075b4 */ /* 0x0003e20008011000 */
[----:B------:R-:W-:Y:S01]  /*1c60*/  UISETP.NE.AND UP0, UPT, UR24, UR21, UPT ;  /* 0x000000151800728c */ /* 0x000fe2000bf05270 */
[----:B------:R1:W-:Y:S08]  /*1c70*/  UTMALDG.3D [UR8], [UR28], desc[UR26] ;  /* 0x00001a081c0075b4 */ /* 0x0003f00008011000 */
[----:B------:R-:W-:Y:S05]  /*1c80*/  BRA.U UP0, `(.L_x_31) ;  /* 0xfffffffd00607547 */ /* 0x000fea000b83ffff */
.L_x_26:
[C---:B-1----:R-:W-:Y:S01]  /*1c90*/  LEA R2, R14.reuse, UR4, 0x3 ;  /* 0x000000040e027c11 */ /* 0x042fe2000f8e18ff */
[----:B------:R-:W-:Y:S01]  /*1ca0*/  NOP ;  /* 0x0000000000007918 */ /* 0x000fe20000000000 */
[----:B--2---:R-:W-:Y:S02]  /*1cb0*/  SHF.L.U32 R3, R13, 0x1f, RZ ;  /* 0x0000001f0d037819 */ /* 0x004fe400000006ff */
[----:B------:R-:W-:Y:S02]  /*1cc0*/  LEA R4, R14, UR4, 0x4 ;  /* 0x000000040e047c11 */ /* 0x000fe4000f8e20ff */
[----:B------:R-:W1:Y:S02]  /*1cd0*/  SYNCS.PHASECHK.TRANS64.TRYWAIT P0, [R2+URZ+0x90], R3 ;  /* 0x00009003020075a7 */ /* 0x000e6400080011ff */
[----:B-1----:R-:W-:Y:S05]  /*1ce0*/  @!P0 BRA `(.L_x_32) ;  /* 0x0000006400dc8947 */ /* 0x002fea0003800000 */
.L_x_111:
[----:B------:R-:W2:Y:S01]  /*1cf0*/  LDS.128 R4, [R4+0x120] ;  /* 0x0001200004047984 */ /* 0x000ea20000000c00 */
[----:B---3--:R-:W-:Y:S01]  /*1d00*/  ISETP.GE.AND P0, PT, R72, 0x1, PT ;  /* 0x000000014800780c */ /* 0x008fe20003f06270 */
[----:B-1----:R-:W-:Y:S01]  /*1d10*/  VIADD R2, R2, 0xa0 ;  /* 0x000000a002027836 */ /* 0x002fe20000000000 */
[----:B------:R-:W-:Y:S01]  /*1d20*/  @!PT LDS RZ, [RZ] ;  /* 0x00000000fffff984 */ /* 0x000fe20000000800 */
[----:B------:R-:W-:Y:S01]  /*1d30*/  @!PT LDS RZ, [RZ] ;  /* 0x00000000fffff984 */ /* 0x000fe20000000800 */
[----:B------:R-:W-:Y:S01]  /*1d40*/  @!PT LDS RZ, [RZ] ;  /* 0x00000000fffff984 */ /* 0x000fe20000000800 */
[----:B------:R-:W-:Y:S01]  /*1d50*/  @!PT LDS RZ, [RZ] ;  /* 0x00000000fffff984 */ /* 0x000fe20000000800 */
[----:B------:R1:W-:Y:S06]  /*1d60*/  MEMBAR.ALL.CTA ;  /* 0x0000000000007992 */ /* 0x0003ec0000008000 */
[----:B-1----:R-:W1:Y:S01]  /*1d70*/  FENCE.VIEW.ASYNC.S ;  /* 0x00000000000073c6 */ /* 0x002e620000000000 */
[----:B------:R-:W-:-:S04]  /*1d80*/  PRMT R2, RZ, 0x654, R2 ;  /* 0x00000654ff027816 */ /* 0x000fc80000000002 */
[----:B-1----:R1:W-:Y:S01]  /*1d90*/  SYNCS.ARRIVE.TRANS64.RED.A1T0 RZ, [R2+URZ], RZ ;  /* 0x000000ff02ff79a7 */ /* 0x0023e200081004ff */
[----:B--2---:R-:W-:-:S13]  /*1da0*/  LOP3.LUT P2, RZ, R6, 0x1, RZ, 0xc0, !PT ;  /* 0x0000000106ff7812 */ /* 0x004fda000784c0ff */
[----:B------:R-:W-:Y:S01]  /*1db0*/  @P2 SHF.R.U32.HI R3, RZ, 0x10, R5 ;  /* 0x00000010ff032819 */ /* 0x000fe20000011605 */
[----:B------:R-:W-:Y:S01]  /*1dc0*/  VOTEU.ANY UP0, P2 ;  /* 0x0000000000ff7886 */ /* 0x000fe20001000100 */
[----:B------:R-:W-:Y:S02]  /*1dd0*/  @P2 MOV R11, R4 ;  /* 0x00000004000b2202 */ /* 0x000fe40000000f00 */
[----:B------:R-:W-:Y:S02]  /*1de0*/  @P2 R2UR.BROADCAST UR8, R3 ;  /* 0x00000000030822ca */ /* 0x000fe400008e0000 */
[----:B------:R-:W-:-:S11]  /*1df0*/  @P2 LOP3.LUT R8, R5, 0xffff, RZ, 0xc0, !PT ;  /* 0x0000ffff05082812 */ /* 0x000fd600078ec0ff */
[----:B------:R-:W-:Y:S01]  /*1e00*/  @UP0 UMOV UR36, UR8 ;  /* 0x0000000800240c82 */ /* 0x000fe20008000000 */
[----:B-1----:R-:W-:Y:S05]  /*1e10*/  @!P0 BRA `(.L_x_33) ;  /* 0x0000000000b88947 */ /* 0x002fea0003800000 */
[----:B------:R-:W4:Y:S01]  /*1e20*/  LDC.64 R4, c[0x0][0xb18] ;  /* 0x0002c600ff047b82 */ /* 0x000f220000000a00 */
[----:B------:R-:W-:-:S07]  /*1e30*/  ISETP.NE.AND P3, PT, R72, 0x1, PT ;  /* 0x000000014800780c */ /* 0x000fce0003f65270 */
[----:B------:R-:W1:Y:S08]  /*1e40*/  LDC.64 R6, c[0x0][0xb10] ;  /* 0x0002c400ff067b82 */ /* 0x000e700000000a00 */
[----:B------:R-:W2:Y:S08]  /*1e50*/  LDC R16, c[0x0][0xb20] ;  /* 0x0002c800ff107b82 */ /* 0x000eb00000000800 */
[----:B------:R-:W3:Y:S01]  /*1e60*/  LDC R18, c[0x0][0xb0c] ;  /* 0x0002c300ff127b82 */ /* 0x000ee20000000800 */
[----:B----4-:R-:W-:Y:S01]  /*1e70*/  IMAD.HI.U32 R17, R0, R5, RZ ;  /* 0x0000000500117227 */ /* 0x010fe200078e00ff */
[----:B------:R-:W-:-:S03]  /*1e80*/  ISETP.NE.AND P0, PT, R4, 0x1, PT ;  /* 0x000000010400780c */ /* 0x000fc60003f05270 */
[----:B------:R-:W-:-:S03]  /*1e90*/  IMAD.HI.U32 R5, R8, R5, RZ ;  /* 0x0000000508057227 */ /* 0x000fc600078e00ff */
[----:B------:R-:W4:Y:S01]  /*1ea0*/  LDC.64 R2, c[0x0][0xb28] ;  /* 0x0002ca00ff027b82 */ /* 0x000f220000000a00 */
[----:B-1----:R-:W-:-:S04]  /*1eb0*/  IMAD.HI.U32 R20, R9, R6, RZ ;  /* 0x0000000609147227 */ /* 0x002fc800078e00ff */
[----:B------:R-:W-:Y:S01]  /*1ec0*/  IMAD.HI.U32 R22, R11, R6, RZ ;  /* 0x000000060b167227 */ /* 0x000fe200078e00ff */
[----:B------:R-:W-:Y:S02]  /*1ed0*/  SHF.R.U32.HI R20, RZ, R7, R20 ;  /* 0x00000007ff147219 */ /* 0x000fe40000011614 */
[-C--:B--2---:R-:W-:Y:S02]  /*1ee0*/  SHF.R.U32.HI R17, RZ, R16.reuse, R17 ;  /* 0x00000010ff117219 */ /* 0x084fe40000011611 */
[----:B------:R-:W-:Y:S02]  /*1ef0*/  SHF.R.U32.HI R5, RZ, R16, R5 ;  /* 0x00000010ff057219 */ /* 0x000fe40000011605 */
[----:B------:R-:W-:Y:S02]  /*1f00*/  SEL R17, R0, R17, !P0 ;  /* 0x0000001100117207 */ /* 0x000fe40004000000 */
[----:B------:R-:W-:Y:S02]  /*1f10*/  SHF.R.U32.HI R22, RZ, R7, R22 ;  /* 0x00000007ff167219 */ /* 0x000fe40000011616 */
[----:B---3--:R-:W-:-:S02]  /*1f20*/  ISETP.NE.AND P1, PT, R18, 0x1, PT ;  /* 0x000000011200780c */ /* 0x008fc40003f25270 */
[----:B------:R-:W-:Y:S02]  /*1f30*/  SEL R5, R8, R5, !P0 ;  /* 0x0000000508057207 */ /* 0x000fe40004000000 */
[----:B------:R-:W-:Y:S02]  /*1f40*/  SEL R19, R9, R20, !P1 ;  /* 0x0000001409137207 */ /* 0x000fe40004800000 */
[----:B------:R-:W-:Y:S01]  /*1f50*/  SEL R7, R11, R22, !P1 ;  /* 0x000000160b077207 */ /* 0x000fe20004800000 */
[----:B----4-:R-:W-:-:S04]  /*1f60*/  IMAD.HI.U32 R20, R17, R2, RZ ;  /* 0x0000000211147227 */ /* 0x010fc800078e00ff */
[----:B------:R-:W-:Y:S01]  /*1f70*/  IMAD.HI.U32 R6, R19, R2, RZ ;  /* 0x0000000213067227 */ /* 0x000fe200078e00ff */
[----:B------:R-:W-:-:S04]  /*1f80*/  @P3 SHF.R.U32.HI R17, RZ, R3, R20 ;  /* 0x00000003ff113219 */ /* 0x000fc80000011614 */
[----:B------:R-:W-:Y:S01]  /*1f90*/  @P3 SHF.R.U32.HI R19, RZ, R3, R6 ;  /* 0x00000003ff133219 */ /* 0x000fe20000011606 */
[----:B------:R-:W-:-:S04]  /*1fa0*/  IMAD R17, R72, R17, RZ ;  /* 0x0000001148117224 */ /* 0x000fc800078e02ff */
[----:B------:R-:W-:Y:S01]  /*1fb0*/  IMAD R6, R72, R19, RZ ;  /* 0x0000001348067224 */ /* 0x000fe200078e02ff */
[C---:B------:R-:W-:Y:S02]  /*1fc0*/  ISETP.GE.AND P0, PT, R5.reuse, R17, PT ;  /* 0x000000110500720c */ /* 0x040fe40003f06270 */
[----:B------:R-:W-:Y:S02]  /*1fd0*/  IADD3 R17, PT, PT, -R5, RZ, RZ ;  /* 0x000000ff05117210 */ /* 0x000fe40007ffe1ff */
[----:B------:R-:W-:Y:S01]  /*1fe0*/  ISETP.GE.OR P0, PT, R7, R6, P0 ;  /* 0x000000060700720c */ /* 0x000fe20000706670 */
[----:B------:R-:W-:-:S04]  /*1ff0*/  IMAD.HI.U32 R6, R5, R2, RZ ;  /* 0x0000000205067227 */ /* 0x000fc800078e00ff */
[----:B------:R-:W-:Y:S01]  /*2000*/  IMAD R8, R4, R17, R8 ;  /* 0x0000001104087224 */ /* 0x000fe200078e0208 */
[----:B------:R-:W-:-:S04]  /*2010*/  SHF.R.U32.HI R6, RZ, R3, R6 ;  /* 0x00000003ff067219 */ /* 0x000fc80000011606 */
[----:B------:R-:W-:-:S03]  /*2020*/  SEL R6, R5, R6, !P3 ;  /* 0x0000000605067207 */ /* 0x000fc60005800000 */
[----:B------:R-:W-:-:S04]  /*2030*/  @!P0 IMAD.HI.U32 R16, R7, R2, RZ ;  /* 0x0000000207108227 */ /* 0x000fc800078e00ff */
[----:B------:R-:W-:Y:S01]  /*2040*/  IMAD.MOV R2, RZ, RZ, -R6 ;  /* 0x000000ffff027224 */ /* 0x000fe200078e0a06 */
[----:B------:R-:W-:-:S03]  /*2050*/  @!P0 SHF.R.U32.HI R16, RZ, R3, R16 ;  /* 0x00000003ff108219 */ /* 0x000fc60000011610 */
[----:B------:R-:W-:Y:S01]  /*2060*/  IMAD R2, R72, R2, R5 ;  /* 0x0000000248027224 */ /* 0x000fe200078e0205 */
        /* <DEDUP_REMOVED lines=9> */
.L_x_33:
[----:B------:R-:W1:Y:S02]  /*2100*/  LDCU UR8, c[0x0][0xb30] ;  /* 0x00016600ff0877ac */ /* 0x000e640008000800 */
[----:B-1----:R-:W-:-:S09]  /*2110*/  UISETP.NE.AND UP0, UPT, UR8, 0x1, UPT ;  /* 0x000000010800788c */ /* 0x002fd2000bf05270 */
[----:B------:R-:W-:Y:S05]  /*2120*/  BRA.U UP0, `(.L_x_34) ;  /* 0x0000000100407547 */ /* 0x000fea000b800000 */
[----:B------:R-:W1:Y:S08]  /*2130*/  LDC.64 R4, c[0x0][0xb10] ;  /* 0x0002c400ff047b82 */ /* 0x000e700000000a00 */
[----:B------:R-:W2:Y:S08]  /*2140*/  LDC.64 R2, c[0x0][0xb18] ;  /* 0x0002c600ff027b82 */ /* 0x000eb00000000a00 */
[----:B------:R-:W3:Y:S08]  /*2150*/  LDC R6, c[0x0][0xb20] ;  /* 0x0002c800ff067b82 */ /* 0x000ef00000000800 */
[----:B------:R-:W4:Y:S01]  /*2160*/  LDC R16, c[0x0][0xb0c] ;  /* 0x0002c300ff107b82 */ /* 0x000f220000000800 */
[----:B-1----:R-:W-:-:S05]  /*2170*/  IMAD.HI.U32 R4, R11, R4, RZ ;  /* 0x000000040b047227 */ /* 0x002fca00078e00ff */
[----:B------:R-:W-:Y:S01]  /*2180*/  SHF.R.U32.HI R4, RZ, R5, R4 ;  /* 0x00000005ff047219 */ /* 0x000fe20000011604 */
[----:B--2---:R-:W-:Y:S01]  /*2190*/  IMAD.HI.U32 R3, R8, R3, RZ ;  /* 0x0000000308037227 */ /* 0x004fe200078e00ff */
[----:B------:R-:W-:-:S04]  /*21a0*/  ISETP.NE.AND P0, PT, R2, 0x1, PT ;  /* 0x000000010200780c */ /* 0x000fc80003f05270 */
[----:B---3--:R-:W-:-:S04]  /*21b0*/  SHF.R.U32.HI R3, RZ, R6, R3 ;  /* 0x00000006ff037219 */ /* 0x008fc80000011603 */
[----:B------:R-:W-:Y:S02]  /*21c0*/  SEL R3, R8, R3, !P0 ;  /* 0x0000000308037207 */ /* 0x000fe40004000000 */
[----:B----4-:R-:W-:-:S04]  /*21d0*/  ISETP.NE.AND P1, PT, R16, 0x1, PT ;  /* 0x000000011000780c */ /* 0x010fc80003f25270 */
[----:B------:R-:W-:-:S05]  /*21e0*/  SEL R4, R11, R4, !P1 ;  /* 0x000000040b047207 */ /* 0x000fca0004800000 */
[----:B------:R-:W-:Y:S02]  /*21f0*/  IMAD.IADD R5, R3, 0x1, -R4 ;  /* 0x0000000103057824 */ /* 0x000fe400078e0a04 */
[----:B------:R-:W-:Y:S02]  /*2200*/  IMAD.IADD R3, R4, 0x1, -R3 ;  /* 0x0000000104037824 */ /* 0x000fe400078e0a03 */
[----:B------:R-:W-:Y:S02]  /*2210*/  IMAD R11, R5, R16, R11 ;  /* 0x00000010050b7224 */ /* 0x000fe400078e020b */
[----:B------:R-:W-:-:S07]  /*2220*/  IMAD R8, R3, R2, R8 ;  /* 0x0000000203087224 */ /* 0x000fce00078e0208 */
.L_x_34:
[----:B------:R-:W-:Y:S01]  /*2230*/  VIADD R14, R14, 0x1 ;  /* 0x000000010e0e7836 */ /* 0x000fe20000000000 */
[----:B------:R-:W-:Y:S01]  /*2240*/  PLOP3.LUT P1, PT, PT, PT, PT, 0x80, 0x8 ;  /* 0x000000000008781c */ /* 0x000fe20003f2f070 */
[----:B------:R-:W-:Y:S02]  /*2250*/  IMAD.IADD R21, R11, 0x1, R170 ;  /* 0x000000010b157824 */ /* 0x000fe400078e02aa */
[----:B------:R-:W-:Y:S01]  /*2260*/  IMAD.IADD R20, R8, 0x1, R147 ;  /* 0x0000000108147824 */ /* 0x000fe200078e0293 */
[----:B------:R-:W-:-:S04]  /*2270*/  ISETP.NE.AND P0, PT, R14, 0x2, PT ;  /* 0x000000020e00780c */ /* 0x000fc80003f05270 */
[----:B------:R-:W-:Y:S02]  /*2280*/  SEL R2, RZ, 0x1, P0 ;  /* 0x00000001ff027807 */ /* 0x000fe40000000000 */
[----:B------:R-:W-:Y:S02]  /*2290*/  SEL R14, R14, RZ, P0 ;  /* 0x000000ff0e0e7207 */ /* 0x000fe40000000000 */
[----:B------:R-:W-:Y:S01]  /*22a0*/  LOP3.LUT R13, R13, R2, RZ, 0x3c, !PT ;  /* 0x000000020d0d7212 */ /* 0x000fe200078e3cff */
[----:B------:R-:W-:Y:S06]  /*22b0*/  @P2 BRA `(.L_x_35) ;  /* 0xfffffff000a02947 */ /* 0x000fec000383ffff */
[----:B------:R-:W-:Y:S01]  /*22c0*/  UIADD3 UR4, UPT, UPT, UR4, 0x30, URZ ;  /* 0x0000003004047890 */ /* 0x000fe2000fffe0ff */
[----:B------:R-:W-:-:S03]  /*22d0*/  SHF.L.U32 R3, R15, 0x1f, RZ ;  /* 0x0000001f0f037819 */ /* 0x000fc600000006ff */
[----:B------:R-:W-:-:S09]  /*22e0*/  ULEA UR5, UR6, UR4, 0x3 ;  /* 0x0000000406057291 */ /* 0x000fd2000f8e18ff */
[----:B------:R-:W1:Y:S02]  /*22f0*/  SYNCS.PHASECHK.TRANS64.TRYWAIT P0, [UR5], R3 ;  /* 0x00000003ff0075a7 */ /* 0x000e640008001105 */
[----:B-1----:R-:W-:Y:S05]  /*2300*/  @!P0 BRA `(.L_x_36) ;  /* 0x0000006000688947 */ /* 0x002fea0003800000 */
.L_x_113:
[----:B------:R-:W-:-:S04]  /*2310*/  UIADD3 UR6, UPT, UPT, UR6, 0x1, URZ ;  /* 0x0000000106067890 */ /* 0x000fc8000fffe0ff */
[----:B------:R-:W-:-:S04]  /*2320*/  UISETP.NE.AND UP0, UPT, UR6, 0x6, UPT ;  /* 0x000000060600788c */ /* 0x000fc8000bf05270 */
[----:B------:R-:W-:Y:S02]  /*2330*/  USEL UR7, URZ, 0x1, UP0 ;  /* 0x00000001ff077887 */ /* 0x000fe40008000000 */
[----:B------:R-:W-:-:S04]  /*2340*/  USEL UR6, UR6, URZ, UP0 ;  /* 0x000000ff06067287 */ /* 0x000fc80008000000 */
[----:B------:R-:W-:Y:S01]  /*2350*/  ULEA UR5, UR6, UR4, 0x3 ;  /* 0x0000000406057291 */ /* 0x000fe2000f8e18ff */
[----:B------:R-:W-:-:S04]  /*2360*/  LOP3.LUT R2, R15, UR7, RZ, 0x3c, !PT ;  /* 0x000000070f027c12 */ /* 0x000fc8000f8e3cff */
[----:B-1----:R-:W-:-:S04]  /*2370*/  SHF.L.U32 R3, R2, 0x1f, RZ ;  /* 0x0000001f02037819 */ /* 0x002fc800000006ff */
[----:B------:R-:W1:Y:S02]  /*2380*/  SYNCS.PHASECHK.TRANS64.TRYWAIT P0, [UR5], R3 ;  /* 0x00000003ff0075a7 */ /* 0x000e640008001105 */
[----:B-1----:R-:W-:Y:S05]  /*2390*/  @!P0 BRA `(.L_x_37) ;  /* 0x00000060005c8947 */ /* 0x002fea0003800000 */
.L_x_115:
        /* <DEDUP_REMOVED lines=9> */
.L_x_117:
        /* <DEDUP_REMOVED lines=9> */
.L_x_119:
        /* <DEDUP_REMOVED lines=9> */
.L_x_121:
[----:B------:R-:W-:-:S04]  /*2550*/  UIADD3 UR6, UPT, UPT, UR6, 0x1, URZ ;  /* 0x0000000106067890 */ /* 0x000fc8000fffe0ff */
[----:B------:R-:W-:-:S04]  /*2560*/  UISETP.NE.AND UP0, UPT, UR6, 0x6, UPT ;  /* 0x000000060600788c */ /* 0x000fc8000bf05270 */
[----:B------:R-:W-:Y:S02]  /*2570*/  USEL UR5, URZ, 0x1, UP0 ;  /* 0x00000001ff057887 */ /* 0x000fe40008000000 */
[----:B------:R-:W-:-:S04]  /*2580*/  USEL UR6, UR6, URZ, UP0 ;  /* 0x000000ff06067287 */ /* 0x000fc80008000000 */
[----:B------:R-:W-:Y:S01]  /*2590*/  ULEA UR6, UR6, UR4, 0x3 ;  /* 0x0000000406067291 */ /* 0x000fe2000f8e18ff */
[----:B-1----:R-:W-:-:S04]  /*25a0*/  LOP3.LUT R3, R2, UR5, RZ, 0x3c, !PT ;  /* 0x0000000502037c12 */ /* 0x002fc8000f8e3cff */
[----:B------:R-:W-:Y:S01]  /*25b0*/  SHF.L.U32 R3, R3, 0x1f, RZ ;  /* 0x0000001f03037819 */ /* 0x000fe200000006ff */
[----:B----4-:R-:W-:-:S07]  /*25c0*/  IMAD.U32 R0, RZ, RZ, UR6 ;  /* 0x00000006ff007e24 */ /* 0x010fce000f8e00ff */
.L_x_41:
[----:B-1----:R1:W2:Y:S02]  /*25d0*/  SYNCS.PHASECHK.TRANS64.TRYWAIT P0, [R0+URZ], R3 ;  /* 0x00000003000075a7 */ /* 0x0022a400080011ff */
[----:B--2---:R-:W-:Y:S05]  /*25e0*/  @!P0 NANOSLEEP.SYNCS 0x989680 ;  /* 0x009896800000895d */ /* 0x004fea0003900000 */
[----:B------:R-:W2:Y:S02]  /*25f0*/  @!P0 SYNCS.PHASECHK.TRANS64 P0, [R0+URZ], R3 ;  /* 0x00000003000085a7 */ /* 0x000ea400080010ff */
[----:B--2---:R-:W-:Y:S05]  /*2600*/  @P0 EXIT ;  /* 0x000000000000094d */ /* 0x004fea0003800000 */
[----:B------:R-:W-:Y:S05]  /*2610*/  BRA `(.L_x_41) ;  /* 0xfffffffc00ec7947 */ /* 0x000fea000383ffff */
.L_x_17:
[----:B------:R-:W-:-:S04]  /*2620*/  UISETP.NE.AND UP1, UPT, UR37, URZ, UPT ;  /* 0x000000ff2500728c */ /* 0x000fc8000bf25270 */
[----:B------:R-:W-:-:S09]  /*2630*/  UISETP.NE.OR UP1, UPT, UR8, 0x1, UP1 ;  /* 0x000000010800788c */ /* 0x000fd20008f25670 */
[----:B------:R-:W-:Y:S05]  /*2640*/  BRA.U UP1, `(.L_x_42) ;  /* 0x0000000501487547 */ /* 0x000fea000b800000 */
[----:B------:R-:W-:Y:S01]  /*2650*/  ISETP.NE.AND P2, PT, R2, RZ, PT ;  /* 0x000000ff0200720c */ /* 0x000fe20003f45270 */
[----:B------:R-:W-:Y:S01]  /*2660*/  IMAD.MOV.U32 R12, RZ, RZ, 0x1 ;  /* 0x00000001ff0c7424 */ /* 0x000fe200078e00ff */
[----:B------:R-:W-:Y:S02]  /*2670*/  CS2R R10, SRZ ;  /* 0x00000000000a7805 */ /* 0x000fe4000001ff00 */
[----:B------:R-:W-:Y:S01]  /*2680*/  CS2R R8, SRZ ;  /* 0x0000000000087805 */ /* 0x000fe2000001ff00 */
[----:B------:R-:W-:Y:S01]  /*2690*/  UMOV UR4, 0x400 ;  /* 0x0000040000047882 */ /* 0x000fe20000000000 */
[----:B------:R-:W-:Y:S01]  /*26a0*/  UMOV UR6, URZ ;  /* 0x000000ff00067c82 */ /* 0x000fe20008000000 */
[----:B------:R-:W-:-:S12]  /*26b0*/  ULEA UR37, UR37, UR4, 0x18 ;  /* 0x0000000425257291 */ /* 0x000fd8000f8ec0ff */
.L_x_46:
[----:B------:R-:W-:Y:S02]  /*26c0*/  LEA R0, R8, UR37, 0x3 ;  /* 0x0000002508007c11 */ /* 0x000fe4000f8e18ff */
[----:B------:R-:W-:-:S03]  /*26d0*/  SHF.L.U32 R5, R9, 0x1f, RZ ;  /* 0x0000001f09057819 */ /* 0x000fc600000006ff */
[----:B------:R-:W-:Y:S01]  /*26e0*/  VIADD R4, R0, 0x100 ;  /* 0x0000010000047836 */ /* 0x000fe20000000000 */
[----:B------:R-:W1:Y:S02]  /*26f0*/  SYNCS.PHASECHK.TRANS64.TRYWAIT P0, [R0+URZ+0xf0], R5 ;  /* 0x0000f005000075a7 */ /* 0x000e6400080011ff */
[----:B-1----:R-:W-:Y:S05]  /*2700*/  @!P0 BRA `(.L_x_43) ;  /* 0x0000005c00e08947 */ /* 0x002fea0003800000 */
.L_x_122:
[----:B------:R-:W-:Y:S01]  /*2710*/  ULEA UR5, UR6, UR37, 0x3 ;  /* 0x0000002506057291 */ /* 0x000fe2000f8e18ff */
[----:B------:R-:W-:Y:S02]  /*2720*/  PRMT R4, RZ, 0x654, R4 ;  /* 0x00000654ff047816 */ /* 0x000fe40000000004 */
[----:B-1----:R-:W-:Y:S01]  /*2730*/  SHF.L.U32 R5, R12, 0x1f, RZ ;  /* 0x0000001f0c057819 */ /* 0x002fe200000006ff */
[----:B------:R-:W-:Y:S01]  /*2740*/  UIADD3 UR4, UPT, UPT, UR5, 0x90, URZ ;  /* 0x0000009005047890 */ /* 0x000fe2000fffe0ff */
[----:B------:R1:W-:Y:S05]  /*2750*/  SYNCS.ARRIVE.TRANS64.RED.A1T0 RZ, [R4+URZ], RZ ;  /* 0x000000ff04ff79a7 */ /* 0x0003ea00081004ff */
[----:B------:R-:W-:Y:S01]  /*2760*/  IMAD.U32 R7, RZ, RZ, UR4 ;  /* 0x00000004ff077e24 */ /* 0x000fe2000f8e00ff */
[----:B------:R-:W2:Y:S04]  /*2770*/  SYNCS.PHASECHK.TRANS64.TRYWAIT P0, [UR5+0xa0], R5 ;  /* 0x0000a005ff0075a7 */ /* 0x000ea80008001105 */
[----:B------:R-:W-:Y:S01]  /*2780*/  PRMT R6, R2, 0x654, R7 ;  /* 0x0000065402067816 */ /* 0x000fe20000000007 */
[----:B-1----:R-:W-:Y:S01]  /*2790*/  @!P2 IMAD.MOV.U32 R4, RZ, RZ, 0x10 ;  /* 0x00000010ff04a424 */ /* 0x002fe200078e00ff */
[----:B--2---:R-:W-:Y:S06]  /*27a0*/  @!P0 BRA `(.L_x_44) ;  /* 0x0000005c00cc8947 */ /* 0x004fec0003800000 */
.L_x_124:
[----:B------:R-:W-:Y:S01]  /*27b0*/  ULEA UR4, UR6, UR37, 0x4 ;  /* 0x0000002506047291 */ /* 0x000fe2000f8e20ff */
[----:B------:R-:W-:Y:S01]  /*27c0*/  SEL R3, R6, R3, !P2 ;  /* 0x0000000306037207 */ /* 0x000fe20005000000 */
[----:B------:R-:W-:Y:S01]  /*27d0*/  UIADD3 UR5, UPT, UPT, UR5, 0x90, URZ ;  /* 0x0000009005057890 */ /* 0x000fe2000fffe0ff */
[----:B-1----:R-:W-:Y:S01]  /*27e0*/  LEA R0, R11, UR37, 0x3 ;  /* 0x000000250b007c11 */ /* 0x002fe2000f8e18ff */
[----:B------:R-:W-:Y:S01]  /*27f0*/  UIADD3 UR4, UPT, UPT, UR4, 0x120, URZ ;  /* 0x0000012004047890 */ /* 0x000fe2000fffe0ff */
[----:B------:R-:W-:Y:S01]  /*2800*/  SHF.L.U32 R5, R10, 0x1f, RZ ;  /* 0x0000001f0a057819 */ /* 0x000fe200000006ff */
[----:B------:R1:W-:Y:S01]  /*2810*/  @!P2 SYNCS.ARRIVE.TRANS64.RED RZ, [R3+URZ], R4 ;  /* 0x0000000403ffa9a7 */ /* 0x0003e200080004ff */
[----:B------:R-:W-:Y:S01]  /*2820*/  UIADD3 UR6, UPT, UPT, UR6, 0x1, URZ ;  /* 0x0000000106067890 */ /* 0x000fe2000fffe0ff */
[----:B------:R-:W-:-:S03]  /*2830*/  VIADD R8, R8, 0x1 ;  /* 0x0000000108087836 */ /* 0x000fc60000000000 */
[----:B------:R-:W-:Y:S02]  /*2840*/  UISETP.NE.AND UP0, UPT, UR6, 0x2, UPT ;  /* 0x000000020600788c */ /* 0x000fe4000bf05270 */
[----:B------:R-:W-:Y:S06]  /*2850*/  UGETNEXTWORKID.BROADCAST [UR4], [UR5] ;  /* 0x00000000040073ca */ /* 0x000fec0008000100 */
[----:B------:R-:W-:Y:S01]  /*2860*/  USEL UR4, URZ, 0x1, UP0 ;  /* 0x00000001ff047887 */ /* 0x000fe20008000000 */
[----:B------:R-:W-:Y:S01]  /*2870*/  ISETP.NE.AND P0, PT, R8, 0x2, PT ;  /* 0x000000020800780c */ /* 0x000fe20003f05270 */
[----:B------:R-:W-:Y:S01]  /*2880*/  USEL UR6, UR6, URZ, UP0 ;  /* 0x000000ff06067287 */ /* 0x000fe20008000000 */
[----:B------:R-:W2:Y:S03]  /*2890*/  SYNCS.PHASECHK.TRANS64.TRYWAIT P1, [R0+URZ+0x90], R5 ;  /* 0x00009005000075a7 */ /* 0x000ea600080211ff */
[----:B------:R-:W-:Y:S01]  /*28a0*/  LOP3.LUT R12, R12, UR4, RZ, 0x3c, !PT ;  /* 0x000000040c0c7c12 */ /* 0x000fe2000f8e3cff */
[----:B-12---:R-:W-:Y:S07]  /*28b0*/  @!P1 BRA `(.L_x_45) ;  /* 0x0000005c00a09947 */ /* 0x006fee0003800000 */
.L_x_125:
[C---:B------:R-:W-:Y:S01]  /*28c0*/  LEA R4, R11.reuse, UR37, 0x4 ;  /* 0x000000250b047c11 */ /* 0x040fe2000f8e20ff */
[----:B-1----:R-:W-:Y:S01]  /*28d0*/  VIADD R0, R0, 0xa0 ;  /* 0x000000a000007836 */ /* 0x002fe20000000000 */
[----:B------:R-:W-:Y:S01]  /*28e0*/  SEL R8, R8, RZ, P0 ;  /* 0x000000ff08087207 */ /* 0x000fe20000000000 */
[----:B------:R-:W-:-:S03]  /*28f0*/  VIADD R11, R11, 0x1 ;  /* 0x000000010b0b7836 */ /* 0x000fc60000000000 */
[----:B------:R-:W1:Y:S01]  /*2900*/  LDS.128 R4, [R4+0x120] ;  /* 0x0001200004047984 */ /* 0x000e620000000c00 */
[----:B------:R-:W-:Y:S02]  /*2910*/  PRMT R0, RZ, 0x654, R0 ;  /* 0x00000654ff007816 */ /* 0x000fe40000000000 */
[C---:B------:R-:W-:Y:S01]  /*2920*/  ISETP.NE.AND P1, PT, R11.reuse, 0x2, PT ;  /* 0x000000020b00780c */ /* 0x040fe20003f25270 */
[----:B------:R-:W-:Y:S01]  /*2930*/  @!PT LDS RZ, [RZ] ;  /* 0x00000000fffff984 */ /* 0x000fe20000000800 */
[----:B------:R-:W-:Y:S01]  /*2940*/  @!PT LDS RZ, [RZ] ;  /* 0x00000000fffff984 */ /* 0x000fe20000000800 */
[----:B------:R-:W-:Y:S01]  /*2950*/  @!PT LDS RZ, [RZ] ;  /* 0x00000000fffff984 */ /* 0x000fe20000000800 */
[----:B------:R-:W-:Y:S01]  /*2960*/  @!PT LDS RZ, [RZ] ;  /* 0x00000000fffff984 */ /* 0x000fe20000000800 */
[----:B------:R2:W-:Y:S06]  /*2970*/  MEMBAR.ALL.CTA ;  /* 0x0000000000007992 */ /* 0x0005ec0000008000 */
[----:B--2---:R-:W2:Y:S01]  /*2980*/  FENCE.VIEW.ASYNC.S ;  /* 0x00000000000073c6 */ /* 0x004ea20000000000 */
[----:B------:R-:W-:Y:S01]  /*2990*/  SEL R11, R11, RZ, P1 ;  /* 0x000000ff0b0b7207 */ /* 0x000fe20000800000 */
[----:B--2---:R2:W-:Y:S01]  /*29a0*/  SYNCS.ARRIVE.TRANS64.RED.A1T0 RZ, [R0+URZ], RZ ;  /* 0x000000ff00ff79a7 */ /* 0x0045e200081004ff */
[----:B-1----:R-:W-:-:S02]  /*29b0*/  LOP3.LUT P3, RZ, R6, 0x1, RZ, 0xc0, !PT ;  /* 0x0000000106ff7812 */ /* 0x002fc4000786c0ff */
[----:B------:R-:W-:-:S04]  /*29c0*/  SEL R5, RZ, 0x1, P1 ;  /* 0x00000001ff057807 */ /* 0x000fc80000800000 */
[----:B------:R-:W-:Y:S02]  /*29d0*/  LOP3.LUT R10, R10, R5, RZ, 0x3c, !PT ;  /* 0x000000050a0a7212 */ /* 0x000fe400078e3cff */
[----:B--2---:R-:W-:-:S04]  /*29e0*/  SEL R0, RZ, 0x1, P0 ;  /* 0x00000001ff007807 */ /* 0x004fc80000000000 */
[----:B------:R-:W-:Y:S01]  /*29f0*/  LOP3.LUT R9, R9, R0, RZ, 0x3c, !PT ;  /* 0x0000000009097212 */ /* 0x000fe200078e3cff */
[----:B------:R-:W-:Y:S06]  /*2a00*/  @P3 BRA `(.L_x_46) ;  /* 0xfffffffc002c3947 */ /* 0x000fec000383ffff */
[----:B------:R-:W-:Y:S01]  /*2a10*/  ULEA UR5, UR6, UR37, 0x3 ;  /* 0x0000002506057291 */ /* 0x000fe2000f8e18ff */
[----:B------:R-:W-:-:S08]  /*2a20*/  SHF.L.U32 R3, R12, 0x1f, RZ ;  /* 0x0000001f0c037819 */ /* 0x000fd000000006ff */
[----:B------:R-:W1:Y:S02]  /*2a30*/  SYNCS.PHASECHK.TRANS64 P0, [UR5+0xa0], R3 ;  /* 0x0000a003ff0075a7 */ /* 0x000e640008001005 */
[----:B-1----:R-:W-:Y:S05]  /*2a40*/  @P0 BRA `(.L_x_47) ;  /* 0x0000000000080947 */ /* 0x002fea0003800000 */
[----:B------:R-:W1:Y:S02]  /*2a50*/  SYNCS.PHASECHK.TRANS64.TRYWAIT P0, [UR5+0xa0], R3 ;  /* 0x0000a003ff0075a7 */ /* 0x000e640008001105 */
[----:B-1----:R-:W-:Y:S05]  /*2a60*/  @!P0 BRA `(.L_x_48) ;  /* 0x0000005c00488947 */ /* 0x002fea0003800000 */
.L_x_47:
[----:B------:R-:W-:-:S04]  /*2a70*/  UIADD3 UR4, UPT, UPT, UR6, 0x1, URZ ;  /* 0x0000000106047890 */ /* 0x000fc8000fffe0ff */
[----:B------:R-:W-:-:S04]  /*2a80*/  UISETP.NE.AND UP0, UPT, UR4, 0x2, UPT ;  /* 0x000000020400788c */ /* 0x000fc8000bf05270 */
[----:B------:R-:W-:Y:S02]  /*2a90*/  USEL UR7, URZ, 0x1, UP0 ;  /* 0x00000001ff077887 */ /* 0x000fe40008000000 */
[----:B------:R-:W-:-:S04]  /*2aa0*/  USEL UR4, UR4, URZ, UP0 ;  /* 0x000000ff04047287 */ /* 0x000fc80008000000 */
[----:B------:R-:W-:Y:S01]  /*2ab0*/  ULEA UR4, UR4, UR37, 0x3 ;  /* 0x0000002504047291 */ /* 0x000fe2000f8e18ff */
[----:B-1----:R-:W-:-:S04]  /*2ac0*/  LOP3.LUT R3, R12, UR7, RZ, 0x3c, !PT ;  /* 0x000000070c037c12 */ /* 0x002fc8000f8e3cff */
[----:B------:R-:W-:-:S04]  /*2ad0*/  SHF.L.U32 R0, R3, 0x1f, RZ ;  /* 0x0000001f03007819 */ /* 0x000fc800000006ff */
[----:B------:R-:W1:Y:S02]  /*2ae0*/  SYNCS.PHASECHK.TRANS64 P0, [UR4+0xa0], R0 ;  /* 0x0000a000ff0075a7 */ /* 0x000e640008001004 */
[----:B-1----:R-:W-:Y:S05]  /*2af0*/  @P0 EXIT ;  /* 0x000000000000094d */ /* 0x002fea0003800000 */
[----:B------:R-:W-:Y:S02]  /*2b00*/  SHF.L.U32 R3, R3, 0x1f, RZ ;  /* 0x0000001f03037819 */ /* 0x000fe400000006ff */
[----:B------:R-:W-:-:S07]  /*2b10*/  MOV R0, UR4 ;  /* 0x0000000400007c02 */ /* 0x000fce0008000f00 */
.L_x_49:
[----:B-1----:R1:W2:Y:S02]  /*2b20*/  SYNCS.PHASECHK.TRANS64.TRYWAIT P0, [R0+URZ+0xa0], R3 ;  /* 0x0000a003000075a7 */ /* 0x0022a400080011ff */
[----:B--2---:R-:W-:Y:S05]  /*2b30*/  @!P0 NANOSLEEP.SYNCS 0x989680 ;  /* 0x009896800000895d */ /* 0x004fea0003900000 */
[----:B------:R-:W2:Y:S02]  /*2b40*/  @!P0 SYNCS.PHASECHK.TRANS64 P0, [R0+URZ+0xa0], R3 ;  /* 0x0000a003000085a7 */ /* 0x000ea400080010ff */
[----:B--2---:R-:W-:Y:S05]  /*2b50*/  @P0 EXIT ;  /* 0x000000000000094d */ /* 0x004fea0003800000 */
[----:B------:R-:W-:Y:S05]  /*2b60*/  BRA `(.L_x_49) ;  /* 0xfffffffc00ec7947 */ /* 0x000fea000383ffff */
.L_x_42:
[----:B------:R-:W-:-:S09]  /*2b70*/  UISETP.NE.AND UP1, UPT, UR8, URZ, UPT ;  /* 0x000000ff0800728c */ /* 0x000fd2000bf25270 */
[----:B------:R-:W-:Y:S05]  /*2b80*/  BRA.U UP1, `(.L_x_50) ;  /* 0x0000000d01b47547 */ /* 0x000fea000b800000 */
[----:B------:R-:W-:Y:S01]  /*2b90*/  UMOV UR4, 0x40 ;  /* 0x0000004000047882 */ /* 0x000fe20000000000 */
[----:B------:R-:W-:Y:S01]  /*2ba0*/  NOP ;  /* 0x0000000000007918 */ /* 0x000fe20000000000 */
[----:B------:R-:W-:Y:S01]  /*2bb0*/  ULEA UR4, UR37, UR4, 0x18 ;  /* 0x0000000425047291 */ /* 0x000fe2000f8ec0ff */
[----:B------:R-:W-:Y:S02]  /*2bc0*/  UMOV UR5, 0x400 ;  /* 0x0000040000057882 */ /* 0x000fe40000000000 */
[----:B------:R-:W-:-:S06]  /*2bd0*/  ULEA UR37, UR37, UR5, 0x18 ;  /* 0x0000000525257291 */ /* 0x000fcc000f8ec0ff */
[----:B------:R-:W1:Y:S02]  /*2be0*/  LDS.U8 R0, [UR4+0x1c] ;  /* 0x00001c04ff007984 */ /* 0x000e640008000000 */
[----:B-1----:R-:W-:-:S13]  /*2bf0*/  ISETP.NE.AND P0, PT, R0, RZ, PT ;  /* 0x000000ff0000720c */ /* 0x002fda0003f05270 */
[----:B------:R-:W-:Y:S05]  /*2c00*/  @P0 BRA `(.L_x_51) ;  /* 0x0000000000580947 */ /* 0x000fea0003800000 */
[----:B------:R-:W-:-:S13]  /*2c10*/  ELECT P0, URZ, PT ;  /* 0x0000000000ff782f */ /* 0x000fda0003800000 */
[----:B------:R-:W-:Y:S05]  /*2c20*/  @!P0 BRA `(.L_x_52) ;  /* 0x0000000000608947 */ /* 0x000fea0003800000 */
[----:B------:R-:W-:Y:S01]  /*2c30*/  UMOV UR5, 0x10 ;  /* 0x0000001000057882 */ /* 0x000fe20000000000 */
[----:B------:R-:W-:Y:S01]  /*2c40*/  HFMA2 R0, -RZ, RZ, 0, 5.9604644775390625e-08 ;  /* 0x00000001ff007431 */ /* 0x000fe200000001ff */
[----:B------:R-:W-:-:S03]  /*2c50*/  MOV R2, 0xffff ;  /* 0x0000ffff00027802 */ /* 0x000fc60000000f00 */
[----:B------:R-:W-:Y:S04]  /*2c60*/  DEPBAR.LE SB1, 0x36 ;  /* 0x00009d800000791a */ /* 0x000fe80000000000 */
[----:B------:R-:W1:Y:S02]  /*2c70*/  UTCATOMSWS.FIND_AND_SET.ALIGN UP0, UR5, UR5 ;  /* 0x00000005000575e3 */ /* 0x000e640008000800 */
[----:B-1----:R-:W-:Y:S01]  /*2c80*/  MOV R3, UR5 ;  /* 0x0000000500037c02 */ /* 0x002fe20008000f00 */
[----:B------:R-:W-:Y:S06]  /*2c90*/  BRA.U UP0, `(.L_x_53) ;  /* 0x0000000100187547 */ /* 0x000fec000b800000 */
.L_x_54:
[----:B------:R-:W-:Y:S05]  /*2ca0*/  NANOSLEEP 0x64 ;  /* 0x000000640000795d */ /* 0x000fea0003800000 */
[----:B------:R-:W-:-:S05]  /*2cb0*/  UMOV UR5, 0x10 ;  /* 0x0000001000057882 */ /* 0x000fca0000000000 */
[----:B------:R-:W-:Y:S04]  /*2cc0*/  DEPBAR.LE SB1, 0x36 ;  /* 0x00009d800000791a */ /* 0x000fe80000000000 */
[----:B------:R-:W1:Y:S02]  /*2cd0*/  UTCATOMSWS.FIND_AND_SET.ALIGN UP0, UR5, UR5 ;  /* 0x00000005000575e3 */ /* 0x000e640008000800 */
[----:B-1----:R-:W-:Y:S01]  /*2ce0*/  MOV R3, UR5 ;  /* 0x0000000500037c02 */ /* 0x002fe20008000f00 */
[----:B------:R-:W-:Y:S05]  /*2cf0*/  BRA.U !UP0, `(.L_x_54) ;  /* 0xfffffffd08e87547 */ /* 0x000fea000b83ffff */
.L_x_53:
[-C--:B------:R-:W-:Y:S02]  /*2d00*/  SHF.L.U32 R2, R2, R3.reuse, RZ ;  /* 0x0000000302027219 */ /* 0x080fe400000006ff */
[----:B------:R-:W-:Y:S01]  /*2d10*/  SHF.L.U32 R0, R0, R3, RZ ;  /* 0x0000000300007219 */ /* 0x000fe200000006ff */
[----:B------:R-:W-:Y:S02]  /*2d20*/  IMAD.SHL.U32 R3, R3, 0x20, RZ ;  /* 0x0000002003037824 */ /* 0x000fe400078e00ff */
[----:B------:R1:W-:Y:S04]  /*2d30*/  ATOMS.OR RZ, [UR4+0x14], R2 ;  /* 0x00001402ffff798c */ /* 0x0003e8000b000004 */
[----:B------:R1:W-:Y:S04]  /*2d40*/  ATOMS.OR RZ, [UR4+0x18], R0 ;  /* 0x00001800ffff798c */ /* 0x0003e8000b000004 */
[----:B------:R1:W-:Y:S01]  /*2d50*/  STS [UR37+0x140], R3 ;  /* 0x00014003ff007988 */ /* 0x0003e20008000825 */
[----:B------:R-:W-:Y:S05]  /*2d60*/  BRA `(.L_x_52) ;  /* 0x0000000000107947 */ /* 0x000fea0003800000 */
.L_x_51:
[----:B------:R-:W-:Y:S02]  /*2d70*/  MOV R0, 0xffffffff ;  /* 0xffffffff00007802 */ /* 0x000fe40000000f00 */
[----:B------:R-:W-:-:S03]  /*2d80*/  MOV R2, 0x2db0 ;  /* 0x00002db000027802 */ /* 0x000fc60000000f00 */
[----:B------:R1:W-:Y:S04]  /*2d90*/  STS [UR37+0x140], R0 ;  /* 0x00014000ff007988 */ /* 0x0003e80008000825 */
[----:B-1-3-5:R-:W-:Y:S05]  /*2da0*/  CALL.REL.NOINC `($__internal_1_$__cuda_sm10x_tcgen05_guardrail_trap_phase_invalid_during_alloc) ;  /* 0x0000006000047944 */ /* 0x02afea0003c00000 */
.L_x_52:
[----:B------:R-:W-:Y:S05]  /*2db0*/  WARPSYNC.ALL ;  /* 0x0000000000007948 */ /* 0x000fea0003800000 */
[----:B------:R-:W2:Y:S01]  /*2dc0*/  S2UR UR5, SR_CgaCtaId ;  /* 0x00000000000579c3 */ /* 0x000ea20000008800 */
[----:B------:R-:W-:Y:S01]  /*2dd0*/  UMOV UR4, 0x400 ;  /* 0x0000040000047882 */ /* 0x000fe20000000000 */
[----:B------:R-:W-:-:S06]  /*2de0*/  NOP ;  /* 0x0000000000007918 */ /* 0x000fcc0000000000 */
[----:B------:R-:W-:Y:S06]  /*2df0*/  BAR.ARV 0x6, 0xa0 ;  /* 0x0182800000007b1d */ /* 0x000fec0000002000 */
[----:B------:R-:W4:Y:S01]  /*2e00*/  LDCU UR7, c[0x0][0x38c] ;  /* 0x00007180ff0777ac */ /* 0x000f220008000800 */
[----:B------:R-:W-:Y:S01]  /*2e10*/  IMAD.MOV.U32 R11, RZ, RZ, 0x1 ;  /* 0x00000001ff0b7424 */ /* 0x000fe200078e00ff */
[----:B------:R-:W-:Y:S01]  /*2e20*/  CS2R R8, SRZ ;  /* 0x0000000000087805 */ /* 0x000fe2000001ff00 */
[----:B------:R-:W-:Y:S01]  /*2e30*/  IMAD.MOV.U32 R10, RZ, RZ, RZ ;  /* 0x000000ffff0a7224 */ /* 0x000fe200078e00ff */
[----:B------:R-:W3:Y:S01]  /*2e40*/  LDCU UR6, c[0x0][0x38c] ;  /* 0x00007180ff0677ac */ /* 0x000ee20008000800 */
[----:B------:R-:W-:Y:S01]  /*2e50*/  UMOV UR15, URZ ;  /* 0x000000ff000f7c82 */ /* 0x000fe20008000000 */
[----:B------:R-:W-:Y:S01]  /*2e60*/  UMOV UR14, URZ ;  /* 0x000000ff000e7c82 */ /* 0x000fe20008000000 */
[----:B--2---:R-:W-:Y:S01]  /*2e70*/  ULEA UR5, UR5, UR4, 0x18 ;  /* 0x0000000405057291 */ /* 0x004fe2000f8ec0ff */
[----:B------:R-:W-:Y:S01]  /*2e80*/  UMOV UR24, 0x0 ;  /* 0x0000000000187882 */ /* 0x000fe20000000000 */
[----:B------:R-:W-:-:S02]  /*2e90*/  UMOV UR25, 0x8200490 ;  /* 0x0820049000197882 */ /* 0x000fc40000000000 */
[----:B------:R-:W-:Y:S02]  /*2ea0*/  UIADD3 UR10, UPT, UPT, UR5, 0x8400, URZ ;  /* 0x00008400050a7890 */ /* 0x000fe4000fffe0ff */
[----:B------:R-:W-:Y:S02]  /*2eb0*/  UIADD3 UR11, UPT, UPT, UR5, 0x20400, URZ ;  /* 0x00020400050b7890 */ /* 0x000fe4000fffe0ff */
[----:B----4-:R-:W-:Y:S01]  /*2ec0*/  UIADD3 UR7, UPT, UPT, UR7, 0x7f, URZ ;  /* 0x0000007f07077890 */ /* 0x010fe2000fffe0ff */
[----:B-1----:R-:W1:Y:S01]  /*2ed0*/  LDS R0, [UR5+0x140] ;  /* 0x00014005ff007984 */ /* 0x002e620008000800 */
[----:B------:R-:W-:Y:S02]  /*2ee0*/  USHF.R.U32.HI UR10, URZ, 0x4, UR10 ;  /* 0x00000004ff0a7899 */ /* 0x000fe4000801160a */
[----:B------:R-:W-:Y:S02]  /*2ef0*/  USHF.R.S32.HI UR4, URZ, 0x1f, UR7 ;  /* 0x0000001fff047899 */ /* 0x000fe40008011407 */
[----:B------:R-:W-:-:S02]  /*2f00*/  USHF.R.U32.HI UR11, URZ, 0x4, UR11 ;  /* 0x00000004ff0b7899 */ /* 0x000fc4000801160b */
[----:B------:R-:W-:Y:S02]  /*2f10*/  ULEA.HI UR4, UR4, UR7, URZ, 0x7 ;  /* 0x0000000704047291 */ /* 0x000fe4000f8f38ff */
[----:B------:R-:W-:Y:S02]  /*2f20*/  ULOP3.LUT UR10, UR10, 0x3fff, URZ, 0xc0, !UPT ;  /* 0x00003fff0a0a7892 */ /* 0x000fe4000f8ec0ff */
[----:B------:R-:W-:Y:S02]  /*2f30*/  USHF.R.S32.HI UR4, URZ, 0x7, UR4 ;  /* 0x00000007ff047899 */ /* 0x000fe40008011404 */
[----:B------:R-:W-:Y:S02]  /*2f40*/  ULOP3.LUT UR11, UR11, 0x3fff, URZ, 0xc0, !UPT ;  /* 0x00003fff0b0b7892 */ /* 0x000fe4000f8ec0ff */
[----:B------:R-:W-:Y:S01]  /*2f50*/  UISETP.LT.AND UP0, UPT, UR4, 0x1, UPT ;  /* 0x000000010400788c */ /* 0x000fe2000bf01270 */
[----:B------:R-:W-:Y:S01]  /*2f60*/  UMOV UR22, 0x0 ;  /* 0x0000000000167882 */ /* 0x000fe20000000000 */
[----:B------:R-:W-:-:S02]  /*2f70*/  UMOV UR23, 0x8200490 ;  /* 0x0820049000177882 */ /* 0x000fc40000000000 */
[----:B------:R-:W-:Y:S02]  /*2f80*/  USEL UR9, UR4, 0x1, !UP0 ;  /* 0x0000000104097887 */ /* 0x000fe4000c000000 */
[----:B------:R-:W-:Y:S02]  /*2f90*/  ULOP3.LUT UR10, UR10, 0x10000, URZ, 0xfc, !UPT ;  /* 0x000100000a0a7892 */ /* 0x000fe4000f8efcff */
[----:B------:R-:W-:Y:S02]  /*2fa0*/  ULOP3.LUT UR11, UR11, 0x10000, URZ, 0xfc, !UPT ;  /* 0x000100000b0b7892 */ /* 0x000fe4000f8efcff */
[----:B------:R-:W-:Y:S02]  /*2fb0*/  UIADD3 UR9, UPT, UPT, -UR9, URZ, URZ ;  /* 0x000000ff09097290 */ /* 0x000fe4000fffe1ff */
[----:B---3--:R-:W-:Y:S01]  /*2fc0*/  UISETP.GE.AND UP3, UPT, UR6, 0x1, UPT ;  /* 0x000000010600788c */ /* 0x008fe2000bf66270 */
[----:B------:R-:W-:Y:S01]  /*2fd0*/  UMOV UR20, 0x0 ;  /* 0x0000000000147882 */ /* 0x000fe20000000000 */
[----:B------:R-:W-:Y:S01]  /*2fe0*/  UMOV UR21, 0x8200490 ;  /* 0x0820049000157882 */ /* 0x000fe20000000000 */
[----:B------:R-:W-:Y:S01]  /*2ff0*/  UMOV UR18, 0x0 ;  /* 0x0000000000127882 */ /* 0x000fe20000000000 */
[----:B------:R-:W-:Y:S01]  /*3000*/  UMOV UR19, 0x8200490 ;  /* 0x0820049000137882 */ /* 0x000fe20000000000 */
[----:B-1----:R-:W-:-:S15]  /*3010*/  R2UR UR16, R0 ;  /* 0x00000000001072ca */ /* 0x002fde00000e0000 */
.L_x_61:
[----:B------:R-:W-:Y:S02]  /*3020*/  LEA R0, R10, UR5, 0x3 ;  /* 0x000000050a007c11 */ /* 0x000fe4000f8e18ff */
[----:B------:R-:W-:Y:S02]  /*3030*/  SHF.L.U32 R5, R9, 0x1f, RZ ;  /* 0x0000001f09057819 */ /* 0x000fe400000006ff */
[----:B------:R-:W-:Y:S01]  /*3040*/  PLOP3.LUT P0, PT, PT, PT, UP3, 0x80, 0x8 ;  /* 0x000000000008781c */ /* 0x000fe20003f0f038 */
[----:B------:R-:W-:Y:S01]  /*3050*/  VIADD R3, R0, 0xa0 ;  /* 0x000000a000037836 */ /* 0x000fe20000000000 */
[----:B-1----:R-:W1:Y:S02]  /*3060*/  SYNCS.PHASECHK.TRANS64.TRYWAIT P1, [R0+URZ+0x90], R5 ;  /* 0x00009005000075a7 */ /* 0x002e6400080211ff */
[----:B-1-3--:R-:W-:Y:S09]  /*3070*/  @!P1 BRA `(.L_x_55) ;  /* 0x0000005400dc9947 */ /* 0x00aff20003800000 */
.L_x_127:
[----:B------:R-:W-:Y:S01]  /*3080*/  LEA R4, R10, UR5, 0x4 ;  /* 0x000000050a047c11 */ /* 0x000fe2000f8e20ff */
[----:B------:R-:W-:Y:S01]  /*3090*/  @UP3 ULEA UR6, UR14, UR5, 0x3 ;  /* 0x000000050e063291 */ /* 0x000fe2000f8e18ff */
[----:B------:R-:W-:Y:S01]  /*30a0*/  PLOP3.LUT P2, PT, PT, PT, PT, 0x80, 0x8 ;  /* 0x000000000008781c */ /* 0x000fe20003f4f070 */
[----:B------:R-:W-:Y:S01]  /*30b0*/  ULEA UR7, UR15, UR5, 0x3 ;  /* 0x000000050f077291 */ /* 0x000fe2000f8e18ff */
[----:B------:R-:W-:Y:S01]  /*30c0*/  PRMT R3, RZ, 0x654, R3 ;  /* 0x00000654ff037816 */ /* 0x000fe20000000003 */
[----:B------:R-:W-:Y:S01]  /*30d0*/  ULEA UR8, UR15, UR16, 0x7 ;  /* 0x000000100f087291 */ /* 0x000fe2000f8e38ff */
[----:B-1----:R-:W1:Y:S01]  /*30e0*/  LDS.128 R4, [R4+0x120] ;  /* 0x0001200004047984 */ /* 0x002e620000000c00 */
[----:B------:R-:W-:Y:S02]  /*30f0*/  @P0 SHF.L.U32 R2, R8, 0x1f, RZ ;  /* 0x0000001f08020819 */ /* 0x000fe400000006ff */
[----:B------:R-:W-:Y:S01]  /*3100*/  SHF.L.U32 R0, R11, 0x1f, RZ ;  /* 0x0000001f0b007819 */ /* 0x000fe200000006ff */
[----:B------:R-:W-:Y:S01]  /*3110*/  @!PT LDS RZ, [RZ] ;  /* 0x00000000fffff984 */ /* 0x000fe20000000800 */
[----:B------:R-:W-:Y:S01]  /*3120*/  @!PT LDS RZ, [RZ] ;  /* 0x00000000fffff984 */ /* 0x000fe20000000800 */
[----:B------:R-:W-:Y:S01]  /*3130*/  @!PT LDS RZ, [RZ] ;  /* 0x00000000fffff984 */ /* 0x000fe20000000800 */
[----:B------:R-:W-:Y:S01]  /*3140*/  @!PT LDS RZ, [RZ] ;  /* 0x00000000fffff984 */ /* 0x000fe20000000800 */
[----:B------:R2:W-:Y:S06]  /*3150*/  MEMBAR.ALL.CTA ;  /* 0x0000000000007992 */ /* 0x0005ec0000008000 */
[----:B--2---:R-:W2:Y:S02]  /*3160*/  FENCE.VIEW.ASYNC.S ;  /* 0x00000000000073c6 */ /* 0x004ea40000000000 */
[----:B--2---:R2:W-:Y:S01]  /*3170*/  SYNCS.ARRIVE.TRANS64.RED.A1T0 RZ, [R3+URZ], RZ ;  /* 0x000000ff03ff79a7 */ /* 0x0045e200081004ff */
[----:B------:R2:W3:Y:S01]  /*3180*/  @P0 SYNCS.PHASECHK.TRANS64.TRYWAIT P2, [UR6], R2 ;  /* 0x00000002ff0005a7 */ /* 0x0004e20008041106 */
[----:B-1----:R-:W-:Y:S01]  /*3190*/  LOP3.LUT P1, RZ, R6, 0x1, RZ, 0xc0, !PT ;  /* 0x0000000106ff7812 */ /* 0x002fe2000782c0ff */
[----:B------:R-:W1:Y:S02]  /*31a0*/  SYNCS.PHASECHK.TRANS64.TRYWAIT P0, [UR7+0xd0], R0 ;  /* 0x0000d000ff0075a7 */ /* 0x000e640008001107 */
[----:B-123--:R-:W-:Y:S10]  /*31b0*/  @!P0 BRA `(.L_x_56) ;  /* 0x0000005400a08947 */ /* 0x00eff40003800000 */
.L_x_129:
[----:B------:R-:W-:Y:S01]  /*31c0*/  IADD3 R10, PT, PT, R10, 0x1, RZ ;  /* 0x000000010a0a7810 */ /* 0x000fe20007ffe0ff */
[----:B------:R-:W-:Y:S06]  /*31d0*/  BRA.U !UP3, `(.L_x_57) ;  /* 0x000000010bc07547 */ /* 0x000fec000b800000 */
[----:B------:R-:W-:Y:S01]  /*31e0*/  UPLOP3.LUT UP4, UPT, UPT, UPT, UPT, 0x40, 0x4 ;  /* 0x000000000004789c */ /* 0x000fe20003f8e870 */
[----:B------:R-:W-:Y:S01]  /*31f0*/  UMOV UR13, UR9 ;  /* 0x00000009000d7c82 */ /* 0x000fe20008000000 */
[----:B------:R-:W-:Y:S01]  /*3200*/  UMOV UR12, UR4 ;  /* 0x00000004000c7c82 */ /* 0x000fe20008000000 */
[----:B------:R-:W-:-:S08]  /*3210*/  UMOV UR17, UR14 ;  /* 0x0000000e00117c82 */ /* 0x000fd00008000000 */
.L_x_60:
[----:B------:R-:W-:Y:S02]  /*3220*/  UIADD3 UR13, UPT, UPT, UR13, 0x1, URZ ;  /* 0x000000010d0d7890 */ /* 0x000fe4000fffe0ff */
[----:B--2---:R-:W-:Y:S02]  /*3230*/  ULEA UR6, UR17, UR5, 0x3 ;  /* 0x0000000511067291 */ /* 0x004fe4000f8e18ff */
[----:B------:R-:W-:Y:S01]  /*3240*/  UISETP.NE.AND UP0, UPT, UR13, URZ, UPT ;  /* 0x000000ff0d00728c */ /* 0x000fe2000bf05270 */
[----:B---3--:R-:W-:Y:S10]  /*3250*/  @P2 BRA `(.L_x_58) ;  /* 0x00000000000c2947 */ /* 0x008ff40003800000 */
[----:B-1----:R-:W-:Y:S04]  /*3260*/  SHF.L.U32 R3, R8, 0x1f, RZ ;  /* 0x0000001f08037819 */ /* 0x002fe800000006ff */
[----:B------:R-:W1:Y:S02]  /*3270*/  SYNCS.PHASECHK.TRANS64.TRYWAIT P0, [UR6], R3 ;  /* 0x00000003ff0075a7 */ /* 0x000e640008001106 */
[----:B-1----:R-:W-:Y:S05]  /*3280*/  @!P0 BRA `(.L_x_59) ;  /* 0x0000005400848947 */ /* 0x002fea0003800000 */
.L_x_58:
[----:B------:R-:W-:Y:S01]  /*3290*/  UISETP.NE.AND UP1, UPT, UR12, 0x1, UPT ;  /* 0x000000010c00788c */ /* 0x000fe2000bf25270 */
[----:B------:R-:W-:Y:S01]  /*32a0*/  PLOP3.LUT P2, PT, PT, PT, PT, 0x80, 0x8 ;  /* 0x000000000008781c */ /* 0x000fe20003f4f070 */
[----:B------:R-:W-:Y:S02]  /*32b0*/  UIADD3 UR14, UPT, UPT, UR17, 0x1, URZ ;  /* 0x00000001110e7890 */ /* 0x000fe4000fffe0ff */
[----:B------:R-:W-:Y:S02]  /*32c0*/  ULEA UR28, UR17, UR11, 0xa ;  /* 0x0000000b111c7291 */ /* 0x000fe4000f8e50ff */
[----:B------:R-:W-:Y:S01]  /*32d0*/  UISETP.NE.AND UP2, UPT, UR14, 0x6, UPT ;  /* 0x000000060e00788c */ /* 0x000fe2000bf45270 */
[----:B------:R-:W-:Y:S01]  /*32e0*/  PLOP3.LUT P0, PT, PT, PT, UP1, 0x80, 0x8 ;  /* 0x000000000008781c */ /* 0x000fe20003f0f018 */
[----:B------:R-:W-:Y:S02]  /*32f0*/  UIADD3 UR40, UPT, UPT, UR28, 0x2, URZ ;  /* 0x000000021c287890 */ /* 0x000fe4000fffe0ff */
[----:B------:R-:W-:Y:S02]  /*3300*/  USEL UR27, URZ, 0x1, UP2 ;  /* 0x00000001ff1b7887 */ /* 0x000fe40009000000 */
[----:B------:R-:W-:Y:S02]  /*3310*/  USEL UR14, UR14, URZ, UP2 ;  /* 0x000000ff0e0e7287 */ /* 0x000fe40009000000 */
[----:B------:R-:W-:Y:S02]  /*3320*/  UIADD3 UR36, UPT, UPT, UR28, 0x4, URZ ;  /* 0x000000041c247890 */ /* 0x000fe4000fffe0ff */
[----:B------:R-:W-:Y:S01]  /*3330*/  @UP1 ULEA UR26, UR14, UR5, 0x3 ;  /* 0x000000050e1a1291 */ /* 0x000fe2000f8e18ff */
[----:B------:R-:W-:Y:S01]  /*3340*/  LOP3.LUT R8, R8, UR27, RZ, 0x3c, !PT ;  /* 0x0000001b08087c12 */ /* 0x000fe2000f8e3cff */
[----:B------:R-:W-:Y:S02]  /*3350*/  UIADD3 UR32, UPT, UPT, UR28, 0x6, URZ ;  /* 0x000000061c207890 */ /* 0x000fe4000fffe0ff */
[----:B------:R-:W-:Y:S01]  /*3360*/  UIADD3 UR6, UPT, UPT, UR6, 0x30, URZ ;  /* 0x0000003006067890 */ /* 0x000fe2000fffe0ff */
[----:B-1----:R-:W-:Y:S01]  /*3370*/  @P0 SHF.L.U32 R0, R8, 0x1f, RZ ;  /* 0x0000001f08000819 */ /* 0x002fe200000006ff */
[----:B------:R-:W-:Y:S01]  /*3380*/  UIADD3 UR12, UPT, UPT, UR12, -0x1, URZ ;  /* 0xffffffff0c0c7890 */ /* 0x000fe2000fffe0ff */
[----:B------:R-:W-:Y:S02]  /*3390*/  UMOV UR29, 0x40004040 ;  /* 0x40004040001d7882 */ /* 0x000fe40000000000 */
[----:B------:R2:W3:Y:S01]  /*33a0*/  @P0 SYNCS.PHASECHK.TRANS64.TRYWAIT P2, [UR26], R0 ;  /* 0x00000000ff0005a7 */ /* 0x0004e2000804111a */
[----:B------:R-:W-:Y:S01]  /*33b0*/  ULEA UR26, UR17, UR10, 0xa ;  /* 0x0000000a111a7291 */ /* 0x000fe2000f8e50ff */
[----:B------:R-:W-:Y:S01]  /*33c0*/  UMOV UR27, 0x40004040 ;  /* 0x40004040001b7882 */ /* 0x000fe20000000000 */
[----:B------:R-:W-:Y:S02]  /*33d0*/  UMOV UR41, 0x40004040 ;  /* 0x4000404000297882 */ /* 0x000fe40000000000 */
[----:B------:R-:W-:Y:S02]  /*33e0*/  UIADD3 UR38, UPT, UPT, UR26, 0x2, URZ ;  /* 0x000000021a267890 */ /* 0x000fe4000fffe0ff */
[----:B------:R-:W-:Y:S02]  /*33f0*/  UIADD3 UR34, UPT, UPT, UR26, 0x4, URZ ;  /* 0x000000041a227890 */ /* 0x000fe4000fffe0ff */
[----:B------:R-:W-:Y:S01]  /*3400*/  UIADD3 UR30, UPT, UPT, UR26, 0x6, URZ ;  /* 0x000000061a1e7890 */ /* 0x000fe2000fffe0ff */
[----:B------:R2:W-:Y:S01]  /*3410*/  UTCQMMA gdesc[UR26], gdesc[UR28], tmem[UR8], tmem[UR24], idesc[UR25], UP4 ;  /* 0x00ff181c1a0075ea */ /* 0x0005e2000a000308 */
[----:B------:R-:W-:Y:S01]  /*3420*/  UPLOP3.LUT UP4, UPT, UPT, UPT, UPT, 0x80, 0x8 ;  /* 0x000000000008789c */ /* 0x000fe20003f8f070 */
[----:B------:R-:W-:Y:S01]  /*3430*/  UMOV UR39, 0x40004040 ;  /* 0x4000404000277882 */ /* 0x000fe20000000000 */
[----:B------:R-:W-:Y:S01]  /*3440*/  UMOV UR37, 0x40004040 ;  /* 0x4000404000257882 */ /* 0x000fe20000000000 */
[----:B------:R2:W-:Y:S01]  /*3450*/  UTCQMMA gdesc[UR38], gdesc[UR40], tmem[UR8], tmem[UR22], idesc[UR23], UPT ;  /* 0x00ff1628260075ea */ /* 0x0005e2000b800308 */
[----:B------:R-:W-:Y:S01]  /*3460*/  UMOV UR35, 0x40004040 ;  /* 0x4000404000237882 */ /* 0x000fe20000000000 */
[----:B------:R-:W-:Y:S01]  /*3470*/  UMOV UR33, 0x40004040 ;  /* 0x4000404000217882 */ /* 0x000fe20000000000 */
[----:B------:R-:W-:Y:S01]  /*3480*/  UMOV UR31, 0x40004040 ;  /* 0x40004040001f7882 */ /* 0x000fe20000000000 */
[----:B------:R2:W-:Y:S01]  /*3490*/  UTCQMMA gdesc[UR34], gdesc[UR36], tmem[UR8], tmem[UR20], idesc[UR21], UPT ;  /* 0x00ff1424220075ea */ /* 0x0005e2000b800308 */
[----:B------:R2:W-:Y:S01]  /*34a0*/  UTCQMMA gdesc[UR30], gdesc[UR32], tmem[UR8], tmem[UR18], idesc[UR19], UPT ;  /* 0x00ff12201e0075ea */ /* 0x0005e2000b800308 */
[----:B------:R2:W-:Y:S01]  /*34b0*/  UTCBAR [UR6], URZ ;  /* 0x000000ff060073e9 */ /* 0x0005e200080000ff */
[----:B------:R-:W-:Y:S01]  /*34c0*/  UMOV UR17, UR14 ;  /* 0x0000000e00117c82 */ /* 0x000fe20008000000 */
[----:B------:R-:W-:Y:S05]  /*34d0*/  BRA.U UP0, `(.L_x_60) ;  /* 0xfffffffd00507547 */ /* 0x000fea000b83ffff */
.L_x_57:
[----:B------:R-:W-:Y:S01]  /*34e0*/  UIADD3 UR15, UPT, UPT, UR15, 0x1, URZ ;  /* 0x000000010f0f7890 */ /* 0x000fe2000fffe0ff */
[C---:B------:R-:W-:Y:S01]  /*34f0*/  ISETP.NE.AND P0, PT, R10.reuse, 0x2, PT ;  /* 0x000000020a00780c */ /* 0x040fe20003f05270 */
[----:B------:R-:W-:Y:S02]  /*3500*/  UIADD3 UR7, UPT, UPT, UR7, 0xb0, URZ ;  /* 0x000000b007077890 */ /* 0x000fe4000fffe0ff */
[----:B------:R-:W-:Y:S01]  /*3510*/  UISETP.NE.AND UP0, UPT, UR15, 0x4, UPT ;  /* 0x000000040f00788c */ /* 0x000fe2000bf05270 */
[----:B-12---:R-:W-:Y:S02]  /*3520*/  SEL R0, RZ, 0x1, P0 ;  /* 0x00000001ff007807 */ /* 0x006fe40000000000 */
[----:B------:R-:W-:Y:S01]  /*3530*/  SEL R10, R10, RZ, P0 ;  /* 0x000000ff0a0a7207 */ /* 0x000fe20000000000 */
[----:B------:R-:W-:Y:S01]  /*3540*/  USEL UR6, URZ, 0x1, UP0 ;  /* 0x00000001ff067887 */ /* 0x000fe20008000000 */
[----:B------:R-:W-:Y:S01]  /*3550*/  LOP3.LUT R9, R9, R0, RZ, 0x3c, !PT ;  /* 0x0000000009097212 */ /* 0x000fe200078e3cff */
[----:B------:R-:W-:Y:S01]  /*3560*/  USEL UR15, UR15, URZ, UP0 ;  /* 0x000000ff0f0f7287 */ /* 0x000fe20008000000 */
[----:B------:R1:W-:Y:S03]  /*3570*/  UTCBAR [UR7], URZ ;  /* 0x000000ff070073e9 */ /* 0x0003e600080000ff */
[----:B------:R-:W-:Y:S01]  /*3580*/  LOP3.LUT R11, R11, UR6, RZ, 0x3c, !PT ;  /* 0x000000060b0b7c12 */ /* 0x000fe2000f8e3cff */
[----:B------:R-:W-:Y:S07]  /*3590*/  @P1 BRA `(.L_x_61) ;  /* 0xfffffff800a01947 */ /* 0x000fee000383ffff */
[----:B------:R-:W2:Y:S01]  /*35a0*/  S2UR UR4, SR_CgaCtaId ;  /* 0x00000000000479c3 */ /* 0x000ea20000008800 */
[----:B------:R-:W-:Y:S01]  /*35b0*/  ELECT P0, URZ, PT ;  /* 0x0000000000ff782f */ /* 0x000fe20003800000 */
[----:B------:R-:W-:Y:S01]  /*35c0*/  IMAD.MOV.U32 R0, RZ, RZ, 0x1 ;  /* 0x00000001ff007424 */ /* 0x000fe200078e00ff */
[----:B------:R-:W-:Y:S01]  /*35d0*/  UIADD3 UR5, UPT, UPT, UR5, 0xd0, URZ ;  /* 0x000000d005057890 */ /* 0x000fe2000fffe0ff */
[----:B------:R-:W-:Y:S01]  /*35e0*/  SHF.L.U32 R3, R11, 0x1f, RZ ;  /* 0x0000001f0b037819 */ /* 0x000fe200000006ff */
[----:B------:R-:W-:-:S03]  /*35f0*/  UMOV UR6, 0x40 ;  /* 0x0000004000067882 */ /* 0x000fc60000000000 */
[----:B------:R-:W-:Y:S01]  /*3600*/  UVIRTCOUNT.DEALLOC.SMPOOL 0x80 ;  /* 0x000000800000784c */ /* 0x000fe20000000000 */
[----:B--2---:R-:W-:Y:S02]  /*3610*/  ULEA UR4, UR4, UR6, 0x18 ;  /* 0x0000000604047291 */ /* 0x004fe4000f8ec0ff */
[----:B------:R-:W-:-:S07]  /*3620*/  ULEA UR6, UR15, UR5, 0x3 ;  /* 0x000000050f067291 */ /* 0x000fce000f8e18ff */
[----:B------:R2:W-:Y:S02]  /*3630*/  @P0 STS.U8 [UR4+0x1c], R0 ;  /* 0x00001c00ff000988 */ /* 0x0005e40008000004 */
[----:B------:R-:W4:Y:S02]  /*3640*/  SYNCS.PHASECHK.TRANS64.TRYWAIT P0, [UR6], R3 ;  /* 0x00000003ff0075a7 */ /* 0x000f240008001106 */
[----:B--2-4-:R-:W-:Y:S05]  /*3650*/  @!P0 BRA `(.L_x_62) ;  /* 0x0000005000a88947 */ /* 0x014fea0003800000 */
.L_x_132:
[----:B-1----:R-:W-:-:S04]  /*3660*/  UIADD3 UR7, UPT, UPT, UR15, 0x1, URZ ;  /* 0x000000010f077890 */ /* 0x002fc8000fffe0ff */
[----:B------:R-:W-:-:S04]  /*3670*/  UISETP.NE.AND UP0, UPT, UR7, 0x4, UPT ;  /* 0x000000040700788c */ /* 0x000fc8000bf05270 */
[----:B------:R-:W-:Y:S02]  /*3680*/  USEL UR8, URZ, 0x1, UP0 ;  /* 0x00000001ff087887 */ /* 0x000fe40008000000 */
[----:B------:R-:W-:-:S04]  /*3690*/  USEL UR7, UR7, URZ, UP0 ;  /* 0x000000ff07077287 */ /* 0x000fc80008000000 */
[----:B------:R-:W-:Y:S01]  /*36a0*/  ULEA UR6, UR7, UR5, 0x3 ;  /* 0x0000000507067291 */ /* 0x000fe2000f8e18ff */
[----:B------:R-:W-:-:S04]  /*36b0*/  LOP3.LUT R2, R11, UR8, RZ, 0x3c, !PT ;  /* 0x000000080b027c12 */ /* 0x000fc8000f8e3cff */
[----:B--2---:R-:W-:-:S04]  /*36c0*/  SHF.L.U32 R3, R2, 0x1f, RZ ;  /* 0x0000001f02037819 */ /* 0x004fc800000006ff */
[----:B------:R-:W1:Y:S02]  /*36d0*/  SYNCS.PHASECHK.TRANS64.TRYWAIT P0, [UR6], R3 ;  /* 0x00000003ff0075a7 */ /* 0x000e640008001106 */
[----:B-1----:R-:W-:Y:S05]  /*36e0*/  @!P0 BRA `(.L_x_63) ;  /* 0x00000050009c8947 */ /* 0x002fea0003800000 */
.L_x_134:
        /* <DEDUP_REMOVED lines=9> */
.L_x_136:
[----:B------:R-:W-:-:S04]  /*3780*/  UIADD3 UR7, UPT, UPT, UR7, 0x1, URZ ;  /* 0x0000000107077890 */ /* 0x000fc8000fffe0ff */
[----:B------:R-:W-:-:S04]  /*3790*/  UISETP.NE.AND UP0, UPT, UR7, 0x4, UPT ;  /* 0x000000040700788c */ /* 0x000fc8000bf05270 */
[----:B------:R-:W-:Y:S02]  /*37a0*/  USEL UR6, URZ, 0x1, UP0 ;  /* 0x00000001ff067887 */ /* 0x000fe40008000000 */
[----:B------:R-:W-:-:S04]  /*37b0*/  USEL UR7, UR7, URZ, UP0 ;  /* 0x000000ff07077287 */ /* 0x000fc80008000000 */
[----:B------:R-:W-:Y:S01]  /*37c0*/  ULEA UR7, UR7, UR5, 0x3 ;  /* 0x0000000507077291 */ /* 0x000fe2000f8e18ff */
[----:B-1----:R-:W-:-:S04]  /*37d0*/  LOP3.LUT R3, R2, UR6, RZ, 0x3c, !PT ;  /* 0x0000000602037c12 */ /* 0x002fc8000f8e3cff */
[----:B------:R-:W-:-:S04]  /*37e0*/  SHF.L.U32 R3, R3, 0x1f, RZ ;  /* 0x0000001f03037819 */ /* 0x000fc800000006ff */
[----:B------:R-:W1:Y:S02]  /*37f0*/  SYNCS.PHASECHK.TRANS64.TRYWAIT P0, [UR7], R3 ;  /* 0x00000003ff0075a7 */ /* 0x000e640008001107 */
[----:B-1----:R-:W-:Y:S05]  /*3800*/  @!P0 BRA `(.L_x_65) ;  /* 0x0000005000848947 */ /* 0x002fea0003800000 */
.L_x_138:
[----:B------:R-:W-:Y:S01]  /*3810*/  NOP ;  /* 0x0000000000007918 */ /* 0x000fe20000000000 */
[----:B-1----:R-:W1:Y:S01]  /*3820*/  LDS R0, [UR4+0x14] ;  /* 0x00001404ff007984 */ /* 0x002e620008000800 */
[----:B------:R-:W-:Y:S01]  /*3830*/  ULOP3.LUT UR6, UR16, 0xffff, URZ, 0xc0, !UPT ;  /* 0x0000ffff10067892 */ /* 0x000fe2000f8ec0ff */
[----:B------:R-:W-:Y:S01]  /*3840*/  UMOV UR8, 0xffff ;  /* 0x0000ffff00087882 */ /* 0x000fe20000000000 */
[----:B------:R-:W-:Y:S02]  /*3850*/  UMOV UR5, 0x1 ;  /* 0x0000000100057882 */ /* 0x000fe40000000000 */
[----:B------:R-:W-:-:S04]  /*3860*/  USHF.R.U32.HI UR6, URZ, 0x5, UR6 ;  /* 0x00000005ff067899 */ /* 0x000fc80008011606 */
[----:B------:R-:W-:Y:S02]  /*3870*/  USHF.L.U32 UR8, UR8, UR6, URZ ;  /* 0x0000000608087299 */ /* 0x000fe400080006ff */
[----:B------:R-:W-:-:S04]  /*3880*/  USHF.L.U32 UR5, UR5, UR6, URZ ;  /* 0x0000000605057299 */ /* 0x000fc800080006ff */
[----:B-1----:R-:W-:-:S04]  /*3890*/  LOP3.LUT R0, R0, UR8, RZ, 0xc0, !PT ;  /* 0x0000000800007c12 */ /* 0x002fc8000f8ec0ff */
[----:B------:R-:W-:-:S13]  /*38a0*/  ISETP.NE.AND P0, PT, R0, UR8, PT ;  /* 0x0000000800007c0c */ /* 0x000fda000bf05270 */
[----:B------:R-:W-:Y:S05]  /*38b0*/  @P0 BRA `(.L_x_66) ;  /* 0x0000000000580947 */ /* 0x000fea0003800000 */
[----:B------:R-:W1:Y:S02]  /*38c0*/  LDS R0, [UR4+0x18] ;  /* 0x00001804ff007984 */ /* 0x000e640008000800 */
[----:B-1----:R-:W-:-:S04]  /*38d0*/  LOP3.LUT R0, R0, UR5, RZ, 0xc0, !PT ;  /* 0x0000000500007c12 */ /* 0x002fc8000f8ec0ff */
[----:B------:R-:W-:-:S13]  /*38e0*/  ISETP.NE.AND P0, PT, R0, UR5, PT ;  /* 0x0000000500007c0c */ /* 0x000fda000bf05270 */
[----:B------:R-:W-:Y:S05]  /*38f0*/  @P0 BRA `(.L_x_67) ;  /* 0x00000000003c0947 */ /* 0x000fea0003800000 */
[----:B------:R-:W1:Y:S01]  /*3900*/  S2R R2, SR_LANEID ;  /* 0x0000000000027919 */ /* 0x000e620000000000 */
[----:B------:R-:W-:Y:S01]  /*3910*/  ULOP3.LUT UR8, URZ, UR8, URZ, 0x33, !UPT ;  /* 0x00000008ff087292 */ /* 0x000fe2000f8e33ff */
[----:B------:R-:W-:Y:S01]  /*3920*/  LOP3.LUT R4, RZ, UR5, RZ, 0x33, !PT ;  /* 0x00000005ff047c12 */ /* 0x000fe2000f8e33ff */
[----:B------:R-:W-:Y:S02]  /*3930*/  VOTEU.ANY UR7, UPT, PT ;  /* 0x0000000000077886 */ /* 0x000fe400038e0100 */
[----:B------:R-:W-:Y:S01]  /*3940*/  UFLO.U32 UR7, UR7 ;  /* 0x00000007000772bd */ /* 0x000fe200080e0000 */
[----:B------:R-:W2:Y:S01]  /*3950*/  REDUX UR5, R4 ;  /* 0x00000000040573c4 */ /* 0x000ea20000000000 */
[----:B------:R-:W-:-:S06]  /*3960*/  IMAD.U32 R0, RZ, RZ, UR8 ;  /* 0x00000008ff007e24 */ /* 0x000fcc000f8e00ff */
[----:B------:R4:W-:Y:S01]  /*3970*/  UTCATOMSWS.AND URZ, UR8 ;  /* 0x0000000800ff79e3 */ /* 0x0009e20008000000 */
[----:B------:R-:W3:Y:S01]  /*3980*/  REDUX UR6, R0 ;  /* 0x00000000000673c4 */ /* 0x000ee20000000000 */
[----:B-1----:R-:W-:Y:S01]  /*3990*/  ISETP.EQ.U32.AND P0, PT, R2, UR7, PT ;  /* 0x0000000702007c0c */ /* 0x002fe2000bf02070 */
[----:B--2---:R-:W-:Y:S01]  /*39a0*/  IMAD.U32 R2, RZ, RZ, UR5 ;  /* 0x00000005ff027e24 */ /* 0x004fe2000f8e00ff */
[----:B---3--:R-:W-:-:S11]  /*39b0*/  MOV R3, UR6 ;  /* 0x0000000600037c02 */ /* 0x008fd60008000f00 */
[----:B------:R4:W-:Y:S04]  /*39c0*/  @P0 ATOMS.AND RZ, [UR4+0x14], R3 ;  /* 0x00001403ffff098c */ /* 0x0009e8000a800004 */
[----:B------:R4:W-:Y:S01]  /*39d0*/  @P0 ATOMS.AND RZ, [UR4+0x18], R2 ;  /* 0x00001802ffff098c */ /* 0x0009e2000a800004 */
[----:B------:R-:W-:Y:S05]  /*39e0*/  BRA `(.L_x_68) ;  /* 0x0000000000147947 */ /* 0x000fea0003800000 */
.L_x_67:
[----:B------:R-:W-:Y:S02]  /*39f0*/  MOV R2, 0x3a10 ;  /* 0x00003a1000027802 */ /* 0x000fe40000000f00 */
[----:B---3-5:R-:W-:Y:S05]  /*3a00*/  CALL.REL.NOINC `($__internal_0_$__cuda_sm10x_tcgen05_guardrail_trap_col_being_dealloced_not_returned_by_alloc) ;  /* 0x0000005000e07944 */ /* 0x028fea0003c00000 */
[----:B------:R-:W-:Y:S05]  /*3a10*/  BRA `(.L_x_68) ;  /* 0x0000000000087947 */ /* 0x000fea0003800000 */
.L_x_66:
[----:B------:R-:W-:Y:S02]  /*3a20*/  MOV R2, 0x3a40 ;  /* 0x00003a4000027802 */ /* 0x000fe40000000f00 */
[----:B---3-5:R-:W-:Y:S05]  /*3a30*/  CALL.REL.NOINC `($__internal_2_$__cuda_sm10x_tcgen05_guardrail_trap_unallocated_columns_being_dealloced) ;  /* 0x0000005000ec7944 */ /* 0x028fea0003c00000 */
.L_x_68:
[----:B------:R-:W-:Y:S01]  /*3a40*/  NOP ;  /* 0x0000000000007918 */ /* 0x000fe20000000000 */
[----:B----4-:R-:W-:Y:S05]  /*3a50*/  EXIT ;  /* 0x000000000000794d */ /* 0x010fea0003800000 */
.L_x_50:
[----:B------:R-:W-:-:S09]  /*3a60*/  UISETP.NE.OR UP2, UPT, UR8, 0x3, !UP2 ;  /* 0x000000030800788c */ /* 0x000fd2000d745670 */
[----:B------:R-:W-:Y:S05]  /*3a70*/  BRA.U UP2, `(.L_x_69) ;  /* 0x0000000d02407547 */ /* 0x000fea000b800000 */
[----:B------:R-:W1:Y:S01]  /*3a80*/  LDC R0, c[0x0][0xb30] ;  /* 0x0002cc00ff007b82 */ /* 0x000e620000000800 */
[----:B------:R-:W2:Y:S01]  /*3a90*/  LDCU.64 UR8, c[0x0][0x888] ;  /* 0x00011100ff0877ac */ /* 0x000ea20008000a00 */
[----:B------:R-:W-:Y:S02]  /*3aa0*/  HFMA2 R29, -RZ, RZ, 0, 0 ;  /* 0x00000000ff1d7431 */ /* 0x000fe400000001ff */
[----:B------:R-:W-:Y:S01]  /*3ab0*/  IMAD.MOV.U32 R31, RZ, RZ, 0x1 ;  /* 0x00000001ff1f7424 */ /* 0x000fe200078e00ff */
[----:B------:R-:W-:Y:S01]  /*3ac0*/  MOV R23, 0x2000 ;  /* 0x0000200000177802 */ /* 0x000fe20000000f00 */
[----:B------:R-:W4:Y:S01]  /*3ad0*/  LDCU.64 UR4, c[0x0][0x890] ;  /* 0x00011200ff0477ac */ /* 0x000f220008000a00 */
[----:B------:R-:W-:Y:S01]  /*3ae0*/  IMAD.MOV.U32 R30, RZ, RZ, RZ ;  /* 0x000000ffff1e7224 */ /* 0x000fe200078e00ff */
[----:B------:R-:W3:Y:S01]  /*3af0*/  LDC R19, c[0x0][0x370] ;  /* 0x0000dc00ff137b82 */ /* 0x000ee20000000800 */
[----:B------:R-:W-:Y:S01]  /*3b00*/  UMOV UR7, 0x400 ;  /* 0x0000040000077882 */ /* 0x000fe20000000000 */
[----:B------:R-:W-:-:S02]  /*3b10*/  UPLOP3.LUT UP1, UPT, UPT, UPT, UPT, 0x40, 0x4 ;  /* 0x000000000004789c */ /* 0x000fc40003f2e870 */
[----:B------:R-:W-:-:S04]  /*3b20*/  ULEA UR7, UR37, UR7, 0x18 ;  /* 0x0000000725077291 */ /* 0x000fc8000f8ec0ff */
[----:B------:R-:W3:Y:S01]  /*3b30*/  LDC R2, c[0x0][0xb0c] ;  /* 0x0002c300ff027b82 */ /* 0x000ee20000000800 */
[----:B------:R-:W-:Y:S02]  /*3b40*/  UIADD3 UR13, UPT, UPT, UR7, 0x68, URZ ;  /* 0x00000068070d7890 */ /* 0x000fe4000fffe0ff */
[----:B--2---:R-:W-:Y:S02]  /*3b50*/  UISETP.NE.U32.AND UP2, UPT, UR8, URZ, UPT ;  /* 0x000000ff0800728c */ /* 0x004fe4000bf45070 */
[----:B------:R-:W-:Y:S02]  /*3b60*/  UIADD3 UR17, UPT, UPT, UR7, 0x60, URZ ;  /* 0x0000006007117890 */ /* 0x000fe4000fffe0ff */
[----:B----4-:R-:W-:Y:S01]  /*3b70*/  UISETP.NE.U32.AND UP3, UPT, UR4, URZ, UPT ;  /* 0x000000ff0400728c */ /* 0x010fe2000bf65070 */
[----:B------:R-:W2:Y:S01]  /*3b80*/  LDC R18, c[0x0][0xb20] ;  /* 0x0002c800ff127b82 */ /* 0x000ea20000000800 */
[----:B-1----:R-:W-:Y:S01]  /*3b90*/  ISETP.NE.AND P1, PT, R0, 0x1, PT ;  /* 0x000000010000780c */ /* 0x002fe20003f25270 */
[----:B------:R-:W-:-:S02]  /*3ba0*/  UISETP.NE.AND.EX UP2, UPT, UR9, URZ, UPT, UP2 ;  /* 0x000000ff0900728c */ /* 0x000fc4000bf45320 */
[----:B------:R-:W-:Y:S02]  /*3bb0*/  UPRMT UR13, UR37, 0x654, UR13 ;  /* 0x00000654250d7896 */ /* 0x000fe4000800000d */
[----:B------:R-:W-:Y:S02]  /*3bc0*/  UISETP.NE.AND.EX UP3, UPT, UR5, URZ, UPT, UP3 ;  /* 0x000000ff0500728c */ /* 0x000fe4000bf65330 */
[----:B------:R-:W1:Y:S08]  /*3bd0*/  LDC.64 R32, c[0x0][0x348] ;  /* 0x0000d200ff207b82 */ /* 0x000e700000000a00 */
[----:B------:R-:W4:Y:S08]  /*3be0*/  LDC.64 R16, c[0x0][0xb10] ;  /* 0x0002c400ff107b82 */ /* 0x000f300000000a00 */
[----:B------:R-:W1:Y:S08]  /*3bf0*/  LDC.64 R6, c[0x0][0xb18] ;  /* 0x0002c600ff067b82 */ /* 0x000e700000000a00 */
[----:B------:R-:W1:Y:S08]  /*3c00*/  LDC.64 R4, c[0x0][0xb28] ;  /* 0x0002ca00ff047b82 */ /* 0x000e700000000a00 */
[----:B--23--:R-:W1:Y:S02]  /*3c10*/  LDC R22, c[0x0][0x374] ;  /* 0x0000dd00ff167b82 */ /* 0x00ce640000000800 */
.L_x_78:
[C---:B------:R-:W-:Y:S02]  /*3c20*/  LEA R0, R30.reuse, UR7, 0x3 ;  /* 0x000000071e007c11 */ /* 0x040fe4000f8e18ff */
[----:B------:R-:W-:Y:S02]  /*3c30*/  SHF.L.U32 R3, R29, 0x1f, RZ ;  /* 0x0000001f1d037819 */ /* 0x000fe400000006ff */
[----:B------:R-:W-:Y:S02]  /*3c40*/  LEA R24, R30, UR7, 0x4 ;  /* 0x000000071e187c11 */ /* 0x000fe4000f8e20ff */
[----:B--2---:R-:W2:Y:S02]  /*3c50*/  SYNCS.PHASECHK.TRANS64.TRYWAIT P0, [R0+URZ+0x90], R3 ;  /* 0x00009003000075a7 */ /* 0x004ea400080011ff */
[----:B--2---:R-:W-:Y:S05]  /*3c60*/  @!P0 BRA `(.L_x_70) ;  /* 0x0000004c00848947 */ /* 0x004fea0003800000 */
.L_x_139:
[----:B------:R-:W-:Y:S01]  /*3c70*/  ISETP.GE.AND P0, PT, R72, 0x1, PT ;  /* 0x000000014800780c */ /* 0x000fe20003f06270 */
[----:B------:R-:W3:Y:S01]  /*3c80*/  LDS.128 R24, [R24+0x120] ;  /* 0x0001200018187984 */ /* 0x000ee20000000c00 */
[----:B--2---:R-:W-:Y:S01]  /*3c90*/  VIADD R0, R0, 0xa0 ;  /* 0x000000a000007836 */ /* 0x004fe20000000000 */
[----:B------:R-:W-:Y:S01]  /*3ca0*/  @!PT LDS RZ, [RZ] ;  /* 0x00000000fffff984 */ /* 0x000fe20000000800 */
[----:B------:R-:W-:Y:S01]  /*3cb0*/  @!PT LDS RZ, [RZ] ;  /* 0x00000000fffff984 */ /* 0x000fe20000000800 */
[----:B------:R-:W-:Y:S01]  /*3cc0*/  @!PT LDS RZ, [RZ] ;  /* 0x00000000fffff984 */ /* 0x000fe20000000800 */
[----:B------:R-:W-:Y:S01]  /*3cd0*/  @!PT LDS RZ, [RZ] ;  /* 0x00000000fffff984 */ /* 0x000fe20000000800 */
[----:B------:R2:W-:Y:S06]  /*3ce0*/  MEMBAR.ALL.CTA ;  /* 0x0000000000007992 */ /* 0x0005ec0000008000 */
[----:B--2---:R-:W2:Y:S01]  /*3cf0*/  FENCE.VIEW.ASYNC.S ;  /* 0x00000000000073c6 */ /* 0x004ea20000000000 */
[----:B------:R-:W-:Y:S04]  /*3d00*/  PRMT R0, RZ, 0x654, R0 ;  /* 0x00000654ff007816 */ /* 0x000fe80000000000 */
[----:B--2---:R2:W-:Y:S01]  /*3d10*/  SYNCS.ARRIVE.TRANS64.RED.A1T0 RZ, [R0+URZ], RZ ;  /* 0x000000ff00ff79a7 */ /* 0x0045e200081004ff */
[----:B---3--:R-:W-:Y:S11]  /*3d20*/  LOP3.LUT P3, RZ, R26, 0x1, RZ, 0xc0, !PT ;  /* 0x000000011aff7812 */ /* 0x008ff6000786c0ff */
[----:B------:R-:W-:Y:S02]  /*3d30*/  @!UPT UIADD3 URZ, UPT, UPT, URZ, URZ, URZ ;  /* 0x000000fffffff290 */ /* 0x000fe4000fffe0ff */
[----:B------:R-:W-:Y:S02]  /*3d40*/  @P3 MOV R13, R24 ;  /* 0x00000018000d3202 */ /* 0x000fe40000000f00 */
[----:B------:R-:W-:Y:S01]  /*3d50*/  @P3 LOP3.LUT R8, R25, 0xffff, RZ, 0xc0, !PT ;  /* 0x0000ffff19083812 */ /* 0x000fe200078ec0ff */
[----:B--2---:R-:W-:Y:S06]  /*3d60*/  @!P0 BRA `(.L_x_71) ;  /* 0x0000000000a48947 */ /* 0x004fec0003800000 */
[----:B-1----:R-:W-:Y:S01]  /*3d70*/  IMAD.HI.U32 R35, R22, R7, RZ ;  /* 0x0000000716237227 */ /* 0x002fe200078e00ff */
[----:B------:R-:W-:Y:S02]  /*3d80*/  ISETP.NE.AND P0, PT, R6, 0x1, PT ;  /* 0x000000010600780c */ /* 0x000fe40003f05270 */
[----:B------:R-:W-:Y:S01]  /*3d90*/  ISETP.NE.AND P2, PT, R72, 0x1, PT ;  /* 0x000000014800780c */ /* 0x000fe20003f45270 */
[----:B----4-:R-:W-:Y:S01]  /*3da0*/  IMAD.HI.U32 R34, R19, R16, RZ ;  /* 0x0000001013227227 */ /* 0x010fe200078e00ff */
[----:B------:R-:W-:Y:S02]  /*3db0*/  SHF.R.U32.HI R35, RZ, R18, R35 ;  /* 0x00000012ff237219 */ /* 0x000fe40000011623 */
[----:B------:R-:W-:Y:S01]  /*3dc0*/  ISETP.NE.AND P4, PT, R2, 0x1, PT ;  /* 0x000000010200780c */ /* 0x000fe20003f85270 */
[----:B------:R-:W-:Y:S01]  /*3dd0*/  IMAD.HI.U32 R36, R13, R16, RZ ;  /* 0x000000100d247227 */ /* 0x000fe200078e00ff */
[----:B------:R-:W-:Y:S02]  /*3de0*/  SHF.R.U32.HI R34, RZ, R17, R34 ;  /* 0x00000011ff227219 */ /* 0x000fe40000011622 */
[----:B------:R-:W-:Y:S01]  /*3df0*/  SEL R3, R22, R35, !P0 ;  /* 0x0000002316037207 */ /* 0x000fe20004000000 */
[C---:B------:R-:W-:Y:S01]  /*3e00*/  IMAD.HI.U32 R35, R8.reuse, R7, RZ ;  /* 0x0000000708237227 */ /* 0x040fe200078e00ff */
[----:B------:R-:W-:Y:S02]  /*3e10*/  SEL R11, R19, R34, !P4 ;  /* 0x00000022130b7207 */ /* 0x000fe40006000000 */
[----:B------:R-:W-:Y:S01]  /*3e20*/  SHF.R.U32.HI R36, RZ, R17, R36 ;  /* 0x00000011ff247219 */ /* 0x000fe20000011624 */
[----:B------:R-:W-:Y:S01]  /*3e30*/  IMAD.HI.U32 R38, R3, R4, RZ ;  /* 0x0000000403267227 */ /* 0x000fe200078e00ff */
[----:B------:R-:W-:Y:S03]  /*3e40*/  SHF.R.U32.HI R35, RZ, R18, R35 ;  /* 0x00000012ff237219 */ /* 0x000fe60000011623 */
[----:B------:R-:W-:Y:S01]  /*3e50*/  IMAD.HI.U32 R34, R11, R4, RZ ;  /* 0x000000040b227227 */ /* 0x000fe200078e00ff */
[----:B------:R-:W-:Y:S02]  /*3e60*/  @P2 SHF.R.U32.HI R3, RZ, R5, R38 ;  /* 0x00000005ff032219 */ /* 0x000fe40000011626 */
[----:B------:R-:W-:Y:S02]  /*3e70*/  SEL R9, R8, R35, !P0 ;  /* 0x0000002308097207 */ /* 0x000fe40004000000 */
[----:B------:R-:W-:Y:S01]  /*3e80*/  @P2 SHF.R.U32.HI R11, RZ, R5, R34 ;  /* 0x00000005ff0b2219 */ /* 0x000fe20000011622 */
[C---:B------:R-:W-:Y:S01]  /*3e90*/  IMAD R10, R72.reuse, R3, RZ ;  /* 0x00000003480a7224 */ /* 0x040fe200078e02ff */
[----:B------:R-:W-:Y:S01]  /*3ea0*/  SEL R3, R13, R36, !P4 ;  /* 0x000000240d037207 */ /* 0x000fe20006000000 */
[C---:B------:R-:W-:Y:S03]  /*3eb0*/  IMAD.HI.U32 R14, R9.reuse, R4, RZ ;  /* 0x00000004090e7227 */ /* 0x040fe600078e00ff */
[----:B------:R-:W-:Y:S01]  /*3ec0*/  ISETP.GE.AND P0, PT, R9, R10, PT ;  /* 0x0000000a0900720c */ /* 0x000fe20003f06270 */
[C---:B------:R-:W-:Y:S01]  /*3ed0*/  IMAD R12, R72.reuse, R11, RZ ;  /* 0x0000000b480c7224 */ /* 0x040fe200078e02ff */
[-C--:B------:R-:W-:Y:S04]  /*3ee0*/  SHF.R.U32.HI R14, RZ, R5.reuse, R14 ;  /* 0x00000005ff0e7219 */ /* 0x080fe8000001160e */
[----:B------:R-:W-:Y:S02]  /*3ef0*/  ISETP.GE.OR P0, PT, R3, R12, P0 ;  /* 0x0000000c0300720c */ /* 0x000fe40000706670 */
[----:B------:R-:W-:Y:S05]  /*3f00*/  SEL R15, R9, R14, !P2 ;  /* 0x0000000e090f7207 */ /* 0x000fea0005000000 */
[----:B------:R-:W-:Y:S04]  /*3f10*/  IMAD.MOV R14, RZ, RZ, -R15 ;  /* 0x000000ffff0e7224 */ /* 0x000fe800078e0a0f */
[----:B------:R-:W-:Y:S02]  /*3f20*/  IMAD R14, R72, R14, R9 ;  /* 0x0000000e480e7224 */ /* 0x000fe400078e0209 */
[C---:B------:R-:W-:Y:S05]  /*3f30*/  @!P0 IMAD.HI.U32 R10, R3.reuse, R4, RZ ;  /* 0x00000004030a8227 */ /* 0x040fea00078e00ff */
[----:B------:R-:W-:Y:S04]  /*3f40*/  @!P0 SHF.R.U32.HI R10, RZ, R5, R10 ;  /* 0x00000005ff0a8219 */ /* 0x000fe8000001160a */
[----:B------:R-:W-:Y:S01]  /*3f50*/  @!P0 SEL R0, R3, R10, !P2 ;  /* 0x0000000a03008207 */ /* 0x000fe20005000000 */
[----:B------:R-:W-:Y:S03]  /*3f60*/  IMAD.MOV R10, RZ, RZ, -R3 ;  /* 0x000000ffff0a7224 */ /* 0x000fe600078e0a03 */
[----:B------:R-:W-:Y:S01]  /*3f70*/  @!P0 IADD3 R15, PT, PT, R15, -R0, RZ ;  /* 0x800000000f0f8210 */ /* 0x000fe20007ffe0ff */
[----:B------:R-:W-:Y:S01]  /*3f80*/  @!P0 IMAD R0, R11, R14, R0 ;  /* 0x0000000e0b008224 */ /* 0x000fe200078e0200 */
[----:B------:R-:W-:Y:S01]  /*3f90*/  IADD3 R11, PT, PT, -R9, RZ, RZ ;  /* 0x000000ff090b7210 */ /* 0x000fe20007ffe1ff */
[----:B------:R-:W-:Y:S02]  /*3fa0*/  IMAD R13, R2, R10, R13 ;  /* 0x0000000a020d7224 */ /* 0x000fe400078e020d */
[----:B------:R-:W-:Y:S02]  /*3fb0*/  @!P0 IMAD R9, R15, R72, R3 ;  /* 0x000000480f098224 */ /* 0x000fe400078e0203 */
[----:B------:R-:W-:Y:S02]  /*3fc0*/  @!P0 IMAD.MOV.U32 R3, RZ, RZ, R0 ;  /* 0x000000ffff038224 */ /* 0x000fe400078e0000 */
[----:B------:R-:W-:Y:S02]  /*3fd0*/  IMAD R8, R6, R11, R8 ;  /* 0x0000000b06087224 */ /* 0x000fe400078e0208 */
[----:B------:R-:W-:Y:S02]  /*3fe0*/  IMAD R13, R3, R2, R13 ;  /* 0x00000002030d7224 */ /* 0x000fe400078e020d */
[----:B------:R-:W-:Y:S02]  /*3ff0*/  IMAD R8, R9, R6, R8 ;  /* 0x0000000609087224 */ /* 0x000fe400078e0208 */
.L_x_71:
[----:B------:R-:W-:Y:S05]  /*4000*/  BRA.U UP1, `(.L_x_72) ;  /* 0x0000000101107547 */ /* 0x000fea000b800000 */
[----:B------:R-:W-:Y:S04]  /*4010*/  MOV R0, UR6 ;  /* 0x0000000600007c02 */ /* 0x000fe80008000f00 */
[----:B------:R-:W-:Y:S04]  /*4020*/  SHF.L.U32 R3, R0, 0x1f, RZ ;  /* 0x0000001f00037819 */ /* 0x000fe800000006ff */
[----:B------:R-:W2:Y:S02]  /*4030*/  SYNCS.PHASECHK.TRANS64.TRYWAIT P0, [UR7+0x88], R3 ;  /* 0x00008803ff0075a7 */ /* 0x000ea40008001107 */
[----:B--2---:R-:W-:Y:S05]  /*4040*/  @!P0 BRA `(.L_x_73) ;  /* 0x0000004800a08947 */ /* 0x004fea0003800000 */
.L_x_72:
[----:B------:R-:W-:Y:S02]  /*4050*/  R2UR UR19, R21 ;  /* 0x00000000151372ca */ /* 0x000fe400000e0000 */
[----:B------:R-:W-:Y:S02]  /*4060*/  R2UR UR18, R20 ;  /* 0x00000000141272ca */ /* 0x000fe400000e0000 */
[----:B------:R-:W-:Y:S02]  /*4070*/  ISETP.NE.U32.AND P2, PT, RZ, UR4, PT ;  /* 0x00000004ff007c0c */ /* 0x000fe4000bf45070 */
[----:B------:R-:W-:Y:S02]  /*4080*/  SHF.L.U32 R12, R31, 0x1f, RZ ;  /* 0x0000001f1f0c7819 */ /* 0x000fe400000006ff */
[----:B------:R-:W-:Y:S05]  /*4090*/  ISETP.NE.AND.EX P2, PT, RZ, UR5, PT, P2 ;  /* 0x00000005ff007c0c */ /* 0x000fea000bf45320 */
[----:B------:R-:W-:Y:S02]  /*40a0*/  USHF.L.U32 UR19, UR19, 0x7, URZ ;  /* 0x0000000713137899 */ /* 0x000fe400080006ff */
[----:B------:R-:W-:Y:S01]  /*40b0*/  USHF.L.U32 UR18, UR18, 0x7, URZ ;  /* 0x0000000712127899 */ /* 0x000fe200080006ff */
[----:B------:R-:W-:Y:S11]  /*40c0*/  BRA.U !UP3, `(.L_x_74) ;  /* 0x000000010b347547 */ /* 0x000ff6000b800000 */
[----:B------:R-:W-:Y:S01]  /*40d0*/  UPLOP3.LUT UP0, UPT, UPT, UPT, UP2, 0x80, 0x8 ;  /* 0x000000000008789c */ /* 0x000fe20003f0f020 */
[----:B--2---:R-:W-:Y:S02]  /*40e0*/  HFMA2 R0, -RZ, RZ, 0, 5.9604644775390625e-08 ;  /* 0x00000001ff007431 */ /* 0x004fe400000001ff */
[----:B------:R-:W-:Y:S03]  /*40f0*/  IMAD.MOV.U32 R171, RZ, RZ, 0x1 ;  /* 0x00000001ffab7424 */ /* 0x000fe600078e00ff */
[----:B------:R-:W-:Y:S05]  /*4100*/  PLOP3.LUT P0, PT, PT, PT, UP0, 0x80, 0x8 ;  /* 0x000000000008781c */ /* 0x000fea0003f0f008 */
[----:B------:R-:W2:Y:S01]  /*4110*/  @UP0 LDCU.64 UR10, c[0x0][0x888] ;  /* 0x00011100ff0a07ac */ /* 0x000ea20008000a00 */
[----:B------:R-:W-:Y:S07]  /*4120*/  @UP0 UIMAD UR8, UR36, UR4, URZ ;  /* 0x00000004240802a4 */ /* 0x000fee000f8e02ff */
[----:B------:R-:W-:Y:S01]  /*4130*/  @!P0 PRMT R171, R0, 0x7610, R171 ;  /* 0x0000761000ab8816 */ /* 0x000fe200000000ab */
[----:B--2---:R-:W-:Y:S03]  /*4140*/  @UP0 UIMAD.WIDE UR10, UR8, 0x4, UR10 ;  /* 0x00000004080a08a5 */ /* 0x004fe6000f8e020a */
[----:B------:R-:W2:Y:S03]  /*4150*/  @!UP0 LDCU UR8, c[0x0][0x880] ;  /* 0x00011000ff0887ac */ /* 0x000ea60008000800 */
[----:B------:R-:W-:Y:S01]  /*4160*/  IMAD.U32 R10, RZ, RZ, UR10 ;  /* 0x0000000aff0a7e24 */ /* 0x000fe2000f8e00ff */
[----:B------:R-:W-:Y:S05]  /*4170*/  MOV R11, UR11 ;  /* 0x0000000b000b7c02 */ /* 0x000fea0008000f00 */
[----:B-----5:R3:W5:Y:S02]  /*4180*/  @P0 LDG.E R81, desc[UR46][R10.64] ;  /* 0x0000002e0a510981 */ /* 0x020764000c1e1900 */
[----:B--23--:R-:W-:Y:S07]  /*4190*/  @!P0 IMAD.U32 R81, RZ, RZ, UR8 ;  /* 0x00000008ff518e24 */ /* 0x00cfee000f8e00ff */
.L_x_74:
[----:B-----5:R-:W-:Y:S01]  /*41a0*/  @!P2 FSETP.EQ.AND P0, PT, R81, RZ, PT ;  /* 0x000000ff5100a20b */ /* 0x020fe20003f02000 */
[----:B------:R-:W-:Y:S01]  /*41b0*/  @!UPT UIADD3 URZ, UPT, UPT, URZ, URZ, URZ ;  /* 0x000000fffffff290 */ /* 0x000fe2000fffe0ff */
[----:B------:R-:W-:Y:S11]  /*41c0*/  @!P2 BRA `(.L_x_75) ;  /* 0x000000000014a947 */ /* 0x000ff60003800000 */
[----:B------:R-:W-:Y:S02]  /*41d0*/  LOP3.LUT P2, RZ, R171, 0xff, RZ, 0xc0, !PT ;  /* 0x000000ffabff7812 */ /* 0x000fe4000784c0ff */
[----:B------:R-:W-:Y:S04]  /*41e0*/  PLOP3.LUT P0, PT, PT, PT, UP0, 0x80, 0x8 ;  /* 0x000000000008781c */ /* 0x000fe80003f0f008 */
[----:B------:R-:W-:Y:S07]  /*41f0*/  PLOP3.LUT P0, PT, P0, PT, PT, 0x8, 0x80 ;  /* 0x000000000080781c */ /* 0x000fee000070e170 */
[----:B------:R-:W-:Y:S11]  /*4200*/  @P2 FSETP.EQ.AND P0, PT, R81, RZ, PT ;  /* 0x000000ff5100220b */ /* 0x000ff60003f02000 */
[----:B------:R-:W-:Y:S02]  /*4210*/  @!UPT UIADD3 URZ, UPT, UPT, URZ, URZ, URZ ;  /* 0x000000fffffff290 */ /* 0x000fe4000fffe0ff */
.L_x_75:
[----:B------:R-:W3:Y:S01]  /*4220*/  SYNCS.PHASECHK.TRANS64.TRYWAIT P2, [UR7+0x70], R12 ;  /* 0x0000700cff0075a7 */ /* 0x000ee20008041107 */
[----:B------:R-:W-:Y:S04]  /*4230*/  ELECT P4, URZ, PT ;  /* 0x0000000000ff782f */ /* 0x000fe80003880000 */
[----:B------:R-:W-:Y:S11]  /*4240*/  PLOP3.LUT P4, PT, P0, P4, PT, 0xf2, 0x2f ;  /* 0x00000000002f781c */ /* 0x000ff60000789e72 */
[----:B------:R-:W-:Y:S02]  /*4250*/  @!UPT UIADD3 URZ, UPT, UPT, URZ, URZ, URZ ;  /* 0x000000fffffff290 */ /* 0x000fe4000fffe0ff */
[----:B-1----:R-:W-:Y:S05]  /*4260*/  @!P4 IADD3 R21, P0, PT, R32, 0x580, RZ ;  /* 0x000005802015c810 */ /* 0x002fea0007f1e0ff */
[----:B------:R-:W-:Y:S01]  /*4270*/  @!P4 IMAD.X R20, RZ, RZ, R33, P0 ;  /* 0x000000ffff14c224 */ /* 0x000fe200000e0621 */
[----:B---3--:R-:W-:Y:S07]  /*4280*/  @!P2 BRA `(.L_x_76) ;  /* 0x000000480028a947 */ /* 0x008fee0003800000 */
.L_x_142:
[----:B------:R-:W3:Y:S01]  /*4290*/  LDC.64 R14, c[0x0][0xb10] ;  /* 0x0002c400ff0e7b82 */ /* 0x000ee20000000a00 */
[----:B------:R-:W-:Y:S01]  /*42a0*/  @!P4 R2UR UR8, R20 ;  /* 0x000000001408c2ca */ /* 0x000fe200000e0000 */
[----:B------:R-:W-:Y:S01]  /*42b0*/  VOTEU.ALL UP1, P4 ;  /* 0x0000000000ff7886 */ /* 0x000fe20002020000 */
[----:B------:R-:W-:Y:S01]  /*42c0*/  @!P4 R2UR UR9, R21 ;  /* 0x000000001509c2ca */ /* 0x000fe200000e0000 */
[----:B------:R-:W-:Y:S01]  /*42d0*/  UMOV UR10, 0x0 ;  /* 0x00000000000a7882 */ /* 0x000fe20000000000 */
[----:B------:R-:W-:Y:S03]  /*42e0*/  UMOV UR11, 0x10000000 ;  /* 0x10000000000b7882 */ /* 0x000fe60000000000 */
[----:B------:R-:W5:Y:S01]  /*42f0*/  LDC.64 R10, c[0x0][0xb18] ;  /* 0x0002c600ff0a7b82 */ /* 0x000f620000000a00 */
[----:B------:R-:W-:Y:S01]  /*4300*/  @!UP1 UIADD3 UR16, UPT, UPT, UR7, 0x200, URZ ;  /* 0x0000020007109890 */ /* 0x000fe2000fffe0ff */
[----:B------:R-:W-:Y:S01]  /*4310*/  @P3 SHF.R.U32.HI R28, RZ, 0x10, R25 ;  /* 0x00000010ff1c3819 */ /* 0x000fe20000011619 */
[----:B------:R-:W-:Y:S01]  /*4320*/  VOTEU.ALL UP1, P4 ;  /* 0x0000000000ff7886 */ /* 0x000fe20002020000 */
[----:B------:R-:W-:Y:S01]  /*4330*/  UMOV UR20, UR36 ;  /* 0x0000002400147c82 */ /* 0x000fe20008000000 */
[----:B------:R-:W-:Y:S03]  /*4340*/  VIADD R30, R30, 0x1 ;  /* 0x000000011e1e7836 */ /* 0x000fe60000000000 */
[----:B--2---:R-:W2:Y:S01]  /*4350*/  @!P1 LDC R0, c[0x0][0xb20] ;  /* 0x0002c800ff009b82 */ /* 0x004ea20000000800 */
[----:B------:R-:W-:Y:S01]  /*4360*/  IMAD.U32 R21, RZ, RZ, UR8 ;  /* 0x00000008ff157e24 */ /* 0x000fe2000f8e00ff */
[----:B------:R-:W-:Y:S06]  /*4370*/  UPRMT UR8, UR37, 0x654, UR17 ;  /* 0x0000065425087896 */ /* 0x000fec0008000011 */
[----:B-1----:R-:W1:Y:S01]  /*4380*/  @!P1 LDC R3, c[0x0][0xb0c] ;  /* 0x0002c300ff039b82 */ /* 0x002e620000000800 */
[----:B------:R-:W-:Y:S01]  /*4390*/  IMAD.U32 R20, RZ, RZ, UR9 ;  /* 0x00000009ff147e24 */ /* 0x000fe2000f8e00ff */
[----:B------:R-:W-:Y:S04]  /*43a0*/  @!P4 R2UR UR15, R21 ;  /* 0x00000000150fc2ca */ /* 0x000fe800000e0000 */
[----:B------:R-:W-:Y:S01]  /*43b0*/  @!P4 R2UR UR14, R20 ;  /* 0x00000000140ec2ca */ /* 0x000fe200000e0000 */
[----:B------:R-:W-:Y:S11]  /*43c0*/  @!P4 IMAD.MOV.U32 R20, RZ, RZ, 0x2000 ;  /* 0x00002000ff14c424 */ /* 0x000ff600078e00ff */
[----:B------:R-:W-:Y:S01]  /*43d0*/  @!UPT UIADD3 URZ, UPT, UPT, URZ, URZ, URZ ;  /* 0x000000fffffff290 */ /* 0x000fe2000fffe0ff */
[----:B------:R1:W-:Y:S01]  /*43e0*/  @!UP1 UTMALDG.3D [UR16], [UR14], desc[UR10] ;  /* 0x00000a100e0095b4 */ /* 0x0003e20008011000 */
[----:B------:R1:W-:Y:S02]  /*43f0*/  @!P4 SYNCS.ARRIVE.TRANS64.RED.A0TR RZ, [UR7+0x60], R20 ;  /* 0x00006014ffffc9a7 */ /* 0x0003e40008300407 */
[----:B-1----:R-:W-:Y:S01]  /*4400*/  @!P1 ISETP.NE.AND P2, PT, R3, 0x1, PT ;  /* 0x000000010300980c */ /* 0x002fe20003f45270 */
[C---:B---3--:R-:W-:Y:S01]  /*4410*/  @!P1 IMAD.HI.U32 R14, R13.reuse, R14, RZ ;  /* 0x0000000e0d0e9227 */ /* 0x048fe200078e00ff */
[----:B-----5:R-:W-:Y:S03]  /*4420*/  @!P1 ISETP.NE.AND P0, PT, R10, 0x1, PT ;  /* 0x000000010a00980c */ /* 0x020fe60003f05270 */
[C---:B------:R-:W-:Y:S01]  /*4430*/  @!P1 IMAD.HI.U32 R11, R8.reuse, R11, RZ ;  /* 0x0000000b080b9227 */ /* 0x040fe200078e00ff */
[----:B------:R-:W-:Y:S04]  /*4440*/  @!P1 SHF.R.U32.HI R14, RZ, R15, R14 ;  /* 0x0000000fff0e9219 */ /* 0x000fe8000001160e */
[----:B--2---:R-:W-:Y:S01]  /*4450*/  @!P1 SHF.R.U32.HI R9, RZ, R0, R11 ;  /* 0x00000000ff099219 */ /* 0x004fe2000001160b */
[----:B------:R-:W-:Y:S01]  /*4460*/  SYNCS.ARRIVE.TRANS64.RED.A1T0 RZ, [UR8], RZ ;  /* 0x000000ffffff79a7 */ /* 0x000fe20008100408 */
[----:B------:R-:W-:Y:S02]  /*4470*/  @!P1 SEL R14, R13, R14, !P2 ;  /* 0x0000000e0d0e9207 */ /* 0x000fe40005000000 */
[----:B------:R-:W-:Y:S01]  /*4480*/  @!P1 SEL R9, R8, R9, !P0 ;  /* 0x0000000908099207 */ /* 0x000fe20004000000 */
[----:B------:R-:W1:Y:S04]  /*4490*/  SYNCS.PHASECHK.TRANS64.TRYWAIT P5, [UR7+0x78], R12 ;  /* 0x0000780cff0075a7 */ /* 0x000e6800080a1107 */
[----:B------:R-:W-:Y:S02]  /*44a0*/  @!P1 IMAD.IADD R0, R9, 0x1, -R14 ;  /* 0x0000000109009824 */ /* 0x000fe400078e0a0e */
[----:B------:R-:W-:Y:S02]  /*44b0*/  @!P1 IMAD.IADD R9, R14, 0x1, -R9 ;  /* 0x000000010e099824 */ /* 0x000fe400078e0a09 */
[----:B------:R-:W-:Y:S02]  /*44c0*/  @!P1 IMAD R13, R0, R3, R13 ;  /* 0x00000003000d9224 */ /* 0x000fe400078e020d */
[----:B------:R-:W-:Y:S01]  /*44d0*/  @!P1 IMAD R8, R9, R10, R8 ;  /* 0x0000000a09089224 */ /* 0x000fe200078e0208 */
[----:B-1----:R-:W-:Y:S06]  /*44e0*/  @!P5 BRA `(.L_x_77) ;  /* 0x0000004400a8d947 */ /* 0x002fec0003800000 */
.L_x_144:
[----:B-1----:R-:W-:Y:S01]  /*44f0*/  @!P4 IADD3 R3, P0, PT, R32, 0x580, RZ ;  /* 0x000005802003c810 */ /* 0x002fe20007f1e0ff */
[----:B------:R-:W-:Y:S01]  /*4500*/  VOTEU.ALL UP1, P4 ;  /* 0x0000000000ff7886 */ /* 0x000fe20002020000 */
[----:B------:R-:W-:Y:S01]  /*4510*/  UMOV UR20, 0x0 ;  /* 0x0000000000147882 */ /* 0x000fe20000000000 */
[----:B------:R-:W-:Y:S01]  /*4520*/  UMOV UR21, 0x10000000 ;  /* 0x1000000000157882 */ /* 0x000fe20000000000 */
[----:B------:R-:W-:Y:S01]  /*4530*/  @!P4 R2UR UR9, R3 ;  /* 0x000000000309c2ca */ /* 0x000fe200000e0000 */
[----:B------:R-:W-:Y:S01]  /*4540*/  @!P4 IMAD.X R0, RZ, RZ, R33, P0 ;  /* 0x000000ffff00c224 */ /* 0x000fe200000e0621 */
[----:B------:R-:W-:Y:S01]  /*4550*/  @!UP1 UIADD3 UR10, UPT, UPT, UR18, 0x40, URZ ;  /* 0x00000040120a9890 */ /* 0x000fe2000fffe0ff */
[----:B------:R-:W-:Y:S01]  /*4560*/  ISETP.NE.AND P0, PT, R30, 0x2, PT ;  /* 0x000000021e00780c */ /* 0x000fe20003f05270 */
[----:B------:R-:W-:Y:S01]  /*4570*/  UMOV UR11, UR19 ;  /* 0x00000013000b7c82 */ /* 0x000fe20008000000 */
[----:B------:R-:W-:Y:S01]  /*4580*/  UMOV UR12, UR36 ;  /* 0x00000024000c7c82 */ /* 0x000fe20008000000 */
[----:B------:R-:W-:Y:S01]  /*4590*/  @!P4 R2UR UR8, R0 ;  /* 0x000000000008c2ca */ /* 0x000fe200000e0000 */
[----:B------:R-:W-:Y:S01]  /*45a0*/  IMAD.IADD R20, R8, 0x1, R147 ;  /* 0x0000000108147824 */ /* 0x000fe200078e0293 */
[----:B------:R-:W-:Y:S01]  /*45b0*/  @P3 R2UR UR36, R28 ;  /* 0x000000001c2432ca */ /* 0x000fe200000e0000 */
[----:B------:R-:W-:Y:S01]  /*45c0*/  IMAD.IADD R21, R13, 0x1, R170 ;  /* 0x000000010d157824 */ /* 0x000fe200078e02aa */
[----:B------:R-:W-:Y:S02]  /*45d0*/  SEL R0, RZ, 0x1, P0 ;  /* 0x00000001ff007807 */ /* 0x000fe40000000000 */
[----:B------:R-:W-:Y:S01]  /*45e0*/  LOP3.LUT R31, R31, 0x1, RZ, 0x3c, !PT ;  /* 0x000000011f1f7812 */ /* 0x000fe200078e3cff */
[----:B------:R-:W-:Y:S01]  /*45f0*/  IMAD.U32 R10, RZ, RZ, UR9 ;  /* 0x00000009ff0a7e24 */ /* 0x000fe2000f8e00ff */
[----:B------:R-:W-:Y:S01]  /*4600*/  @!UP1 UIADD3 UR9, UPT, UPT, UR7, 0x68, URZ ;  /* 0x0000006807099890 */ /* 0x000fe2000fffe0ff */
[----:B------:R-:W-:Y:S02]  /*4610*/  LOP3.LUT R29, R29, R0, RZ, 0x3c, !PT ;  /* 0x000000001d1d7212 */ /* 0x000fe400078e3cff */
[----:B------:R-:W-:Y:S02]  /*4620*/  SEL R30, R30, RZ, P0 ;  /* 0x000000ff1e1e7207 */ /* 0x000fe40000000000 */
[----:B------:R-:W-:Y:S01]  /*4630*/  IMAD.U32 R11, RZ, RZ, UR8 ;  /* 0x00000008ff0b7e24 */ /* 0x000fe2000f8e00ff */
[----:B------:R-:W-:Y:S01]  /*4640*/  @!P4 R2UR UR14, R10 ;  /* 0x000000000a0ec2ca */ /* 0x000fe200000e0000 */
[----:B------:R-:W-:Y:S01]  /*4650*/  @!UP1 UIADD3 UR8, UPT, UPT, UR7, 0x2200, URZ ;  /* 0x0000220007089890 */ /* 0x000fe2000fffe0ff */
[----:B------:R-:W-:Y:S02]  /*4660*/  VOTEU.ALL UP1, P4 ;  /* 0x0000000000ff7886 */ /* 0x000fe40002020000 */
[----:B------:R-:W-:Y:S11]  /*4670*/  @!P4 R2UR UR15, R11 ;  /* 0x000000000b0fc2ca */ /* 0x000ff600000e0000 */
[----:B------:R-:W-:Y:S02]  /*4680*/  @!UPT UIADD3 URZ, UPT, UPT, URZ, URZ, URZ ;  /* 0x000000fffffff290 */ /* 0x000fe4000fffe0ff */
[----:B------:R2:W-:Y:S01]  /*4690*/  @!UP1 UTMALDG.3D [UR8], [UR14], desc[UR20] ;  /* 0x000014080e0095b4 */ /* 0x0005e20008011000 */
[----:B------:R2:W-:Y:S01]  /*46a0*/  @!P4 SYNCS.ARRIVE.TRANS64.RED.A0TR RZ, [UR7+0x68], R23 ;  /* 0x00006817ffffc9a7 */ /* 0x0005e20008300407 */
[----:B------:R-:W-:Y:S01]  /*46b0*/  UPLOP3.LUT UP1, UPT, UPT, UPT, UPT, 0x80, 0x8 ;  /* 0x000000000008789c */ /* 0x000fe20003f2f070 */
[----:B------:R-:W-:Y:S01]  /*46c0*/  SYNCS.ARRIVE.TRANS64.RED.A1T0 RZ, [UR13], RZ ;  /* 0x000000ffffff79a7 */ /* 0x000fe2000810040d */
[----:B------:R-:W-:Y:S09]  /*46d0*/  @P3 BRA `(.L_x_78) ;  /* 0xfffffff400503947 */ /* 0x000ff2000383ffff */
[----:B------:R-:W-:-:S04]  /*46e0*/  SHF.L.U32 R3, R31, 0x1f, RZ ;  /* 0x0000001f1f037819 */ /* 0x000fc800000006ff */
[----:B------:R-:W1:Y:S02]  /*46f0*/  SYNCS.PHASECHK.TRANS64.TRYWAIT P0, [UR7+0x70], R3 ;  /* 0x00007003ff0075a7 */ /* 0x000e640008001107 */
[----:B-1----:R-:W-:Y:S05]  /*4700*/  @!P0 BRA `(.L_x_79) ;  /* 0x0000004400388947 */ /* 0x002fea0003800000 */
.L_x_146:
[----:B-1----:R-:W-:-:S07]  /*4710*/  MOV R0, UR7 ;  /* 0x0000000700007c02 */ /* 0x002fce0008000f00 */
.L_x_80:
[----:B-1----:R-:W-:-:S04]  /*4720*/  SHF.L.U32 R3, R31, 0x1f, RZ ;  /* 0x0000001f1f037819 */ /* 0x002fc800000006ff */
[----:B------:R1:W3:Y:S03]  /*4730*/  SYNCS.PHASECHK.TRANS64.TRYWAIT P0, [R0+URZ+0x78], R3 ;  /* 0x00007803000075a7 */ /* 0x0002e600080011ff */
[----:B---3--:R-:W-:Y:S05]  /*4740*/  @!P0 NANOSLEEP.SYNCS 0x989680 ;  /* 0x009896800000895d */ /* 0x008fea0003900000 */
[----:B------:R-:W3:Y:S02]  /*4750*/  @!P0 SYNCS.PHASECHK.TRANS64 P0, [R0+URZ+0x78], R3 ;  /* 0x00007803000085a7 */ /* 0x000ee400080010ff */
[----:B--23--:R-:W-:Y:S05]  /*4760*/  @P0 EXIT ;  /* 0x000000000000094d */ /* 0x00cfea0003800000 */
[----:B------:R-:W-:Y:S05]  /*4770*/  BRA `(.L_x_80) ;  /* 0xfffffffc00e87947 */ /* 0x000fea000383ffff */
.L_x_69:
[----:B------:R-:W-:-:S06]  /*4780*/  UISETP.GE.AND UP1, UPT, UR8, 0x4, UPT ;  /* 0x000000040800788c */ /* 0x000fcc000bf26270 */
[----:B------:R-:W-:-:S13]  /*4790*/  PLOP3.LUT P0, PT, PT, PT, UP1, 0x80, 0x8 ;  /* 0x000000000008781c */ /* 0x000fda0003f0f018 */
[----:B------:R-:W-:Y:S05]  /*47a0*/  @!P0 EXIT ;  /* 0x000000000000894d */ /* 0x000fea0003800000 */
[----:B------:R-:W-:Y:S01]  /*47b0*/  BAR.SYNC.DEFER_BLOCKING 0x6, 0xa0 ;  /* 0x0182800000007b1d */ /* 0x000fe20000010000 */
[C---:B------:R-:W-:Y:S01]  /*47c0*/  IMAD.SHL.U32 R3, R189.reuse, 0x40, RZ ;  /* 0x00000040bd037824 */ /* 0x040fe200078e00ff */
[C---:B------:R-:W-:Y:S01]  /*47d0*/  LOP3.LUT R193, R189.reuse, 0x60, RZ, 0xc0, !PT ;  /* 0x00000060bdc17812 */ /* 0x040fe200078ec0ff */
[C---:B------:R-:W-:Y:S01]  /*47e0*/  IMAD.SHL.U32 R172, R189.reuse, 0x8, RZ ;  /* 0x00000008bdac7824 */ /* 0x040fe200078e00ff */
[C---:B------:R-:W-:Y:S01]  /*47f0*/  LOP3.LUT R191, R189.reuse, 0x2, RZ, 0xc0, !PT ;  /* 0x00000002bdbf7812 */ /* 0x040fe200078ec0ff */
[----:B------:R-:W-:Y:S01]  /*4800*/  IMAD.U32 R79, R189, 0x10000, RZ ;  /* 0x00010000bd4f7824 */ /* 0x000fe200078e00ff */
[----:B------:R-:W-:Y:S02]  /*4810*/  UMOV UR49, 0x400 ;  /* 0x0000040000317882 */ /* 0x000fe40000000000 */
[----:B------:R-:W1:Y:S01]  /*4820*/  LDC R177, c[0x0][0x370] ;  /* 0x0000dc00ffb17b82 */ /* 0x000e620000000800 */
[----:B------:R-:W-:Y:S01]  /*4830*/  ULEA UR49, UR37, UR49, 0x18 ;  /* 0x0000003125317291 */ /* 0x000fe2000f8ec0ff */
[----:B------:R-:W-:Y:S01]  /*4840*/  LOP3.LUT R5, R3, 0x180, RZ, 0xc0, !PT ;  /* 0x0000018003057812 */ /* 0x000fe200078ec0ff */
[----:B------:R-:W-:Y:S01]  /*4850*/  HFMA2 R195, -RZ, RZ, 0, 0 ;  /* 0x00000000ffc37431 */ /* 0x000fe200000001ff */
[----:B------:R-:W-:Y:S01]  /*4860*/  LOP3.LUT R79, R79, 0x600000, RZ, 0xc0, !PT ;  /* 0x006000004f4f7812 */ /* 0x000fe200078ec0ff */
[----:B------:R-:W-:Y:S01]  /*4870*/  UIADD3 UR4, UPT, UPT, UR49, 0x4200, URZ ;  /* 0x0000420031047890 */ /* 0x000fe2000fffe0ff */
[----:B------:R-:W-:Y:S01]  /*4880*/  LOP3.LUT R172, R5, 0x30, R172, 0xf8, !PT ;  /* 0x0000003005ac7812 */ /* 0x000fe200078ef8ac */
[----:B------:R-:W-:Y:S01]  /*4890*/  IMAD.MOV.U32 R76, RZ, RZ, RZ ;  /* 0x000000ffff4c7224 */ /* 0x000fe200078e00ff */
[----:B------:R-:W2:Y:S01]  /*48a0*/  LDC R74, c[0x0][0xb0c] ;  /* 0x0002c300ff4a7b82 */ /* 0x000ea20000000800 */
[----:B------:R-:W-:-:S02]  /*48b0*/  LOP3.LUT R189, R189, 0x4, RZ, 0xc0, !PT ;  /* 0x00000004bdbd7812 */ /* 0x000fc400078ec0ff */
[----:B------:R-:W-:Y:S02]  /*48c0*/  CS2R R182, SRZ ;  /* 0x0000000000b67805 */ /* 0x000fe4000001ff00 */
[----:B------:R-:W-:Y:S02]  /*48d0*/  LOP3.LUT R172, R172, 0x1e40, R3, 0xf8, !PT ;  /* 0x00001e40acac7812 */ /* 0x000fe400078ef803 */
[----:B------:R-:W-:Y:S02]  /*48e0*/  CS2R R180, SRZ ;  /* 0x0000000000b47805 */ /* 0x000fe4000001ff00 */
[----:B------:R-:W-:Y:S01]  /*48f0*/  IADD3 R188, PT, PT, -R189, 0x2, RZ ;  /* 0x00000002bdbc7810 */ /* 0x000fe20007ffe1ff */
[----:B------:R-:W-:Y:S01]  /*4900*/  IMAD.MOV R176, RZ, RZ, -R191 ;  /* 0x000000ffffb07224 */ /* 0x000fe200078e0abf */
[----:B------:R-:W-:Y:S01]  /*4910*/  MOV R192, UR4 ;  /* 0x0000000400c07c02 */ /* 0x000fe20008000f00 */
[----:B------:R-:W4:Y:S01]  /*4920*/  LDC R174, c[0x0][0xb20] ;  /* 0x0002c800ffae7b82 */ /* 0x000f220000000800 */
[----:B------:R-:W3:Y:S01]  /*4930*/  LDS R0, [UR49+0x140] ;  /* 0x00014031ff007984 */ /* 0x000ee20008000800 */
[----:B------:R-:W-:Y:S01]  /*4940*/  VIADD R190, R172, UR49 ;  /* 0x00000031acbe7c36 */ /* 0x000fe20008000000 */
[----:B------:R-:W1:Y:S01]  /*4950*/  LDCU.64 UR52, c[0x0][0x348] ;  /* 0x00006900ff3477ac */ /* 0x000e620008000a00 */
[----:B------:R-:W-:-:S02]  /*4960*/  IMAD.MOV R175, RZ, RZ, -R189 ;  /* 0x000000ffffaf7224 */ /* 0x000fc400078e0abd */
[----:B------:R-:W-:Y:S01]  /*4970*/  VIADD R190, R190, 0x200 ;  /* 0x00000200bebe7836 */ /* 0x000fe20000000000 */
[----:B------:R-:W1:Y:S01]  /*4980*/  LDCU.64 UR38, c[0x0][0x888] ;  /* 0x00011100ff2677ac */ /* 0x000e620008000a00 */
[----:B------:R-:W1:Y:S01]  /*4990*/  LDC R73, c[0x0][0xb30] ;  /* 0x0002cc00ff497b82 */ /* 0x000e620000000800 */
[----:B------:R-:W1:Y:S01]  /*49a0*/  LDCU.64 UR44, c[0x0][0x890] ;  /* 0x00011200ff2c77ac */ /* 0x000e620008000a00 */
[----:B------:R-:W-:-:S06]  /*49b0*/  UIADD3 UR48, UPT, UPT, UR49, 0x200, URZ ;  /* 0x0000020031307890 */ /* 0x000fcc000fffe0ff */
[----:B------:R-:W1:Y:S08]  /*49c0*/  LDC.64 R168, c[0x0][0xb10] ;  /* 0x0002c400ffa87b82 */ /* 0x000e700000000a00 */
[----:B------:R-:W1:Y:S08]  /*49d0*/  LDC.64 R70, c[0x0][0xb18] ;  /* 0x0002c600ff467b82 */ /* 0x000e700000000a00 */
[----:B------:R-:W1:Y:S08]  /*49e0*/  LDC.64 R68, c[0x0][0xb28] ;  /* 0x0002ca00ff447b82 */ /* 0x000e700000000a00 */
[----:B------:R-:W1:Y:S01]  /*49f0*/  LDC.64 R166, c[0x0][0x8b0] ;  /* 0x00022c00ffa67b82 */ /* 0x000e620000000a00 */
[----:B---3--:R-:W-:-:S07]  /*4a00*/  IMAD.IADD R79, R0, 0x1, R79 ;  /* 0x00000001004f7824 */ /* 0x008fce00078e024f */
[----:B------:R-:W3:Y:S08]  /*4a10*/  LDC.64 R164, c[0x0][0x8a8] ;  /* 0x00022a00ffa47b82 */ /* 0x000ef00000000a00 */
[----:B--2-4-:R-:W1:Y:S02]  /*4a20*/  LDC R178, c[0x0][0x374] ;  /* 0x0000dd00ffb27b82 */ /* 0x014e640000000800 */
.L_x_107:
[C---:B------:R-:W-:Y:S02]  /*4a30*/  LEA R0, R195.reuse, UR49, 0x3 ;  /* 0x00000031c3007c11 */ /* 0x040fe4000f8e18ff */
[----:B------:R-:W-:Y:S02]  /*4a40*/  SHF.L.U32 R3, R182, 0x1f, RZ ;  /* 0x0000001fb6037819 */ /* 0x000fe400000006ff */
[----:B------:R-:W-:Y:S02]  /*4a50*/  LEA R16, R195, UR49, 0x4 ;  /* 0x00000031c3107c11 */ /* 0x000fe4000f8e20ff */
[----:B------:R-:W2:Y:S02]  /*4a60*/  SYNCS.PHASECHK.TRANS64.TRYWAIT P0, [R0+URZ+0x90], R3 ;  /* 0x00009003000075a7 */ /* 0x000ea400080011ff */
[----:B-12---:R-:W-:Y:S05]  /*4a70*/  @!P0 BRA `(.L_x_81) ;  /* 0x0000004000748947 */ /* 0x006fea0003800000 */
.L_x_147:
[----:B------:R-:W4:Y:S01]  /*4a80*/  LDC.64 R12, c[0x0][0xb10] ;  /* 0x0002c400ff0c7b82 */ /* 0x000f220000000a00 */
[----:B------:R-:W3:Y:S01]  /*4a90*/  LDS.128 R16, [R16+0x120] ;  /* 0x0001200010107984 */ /* 0x000ee20000000c00 */
[----:B-1----:R-:W-:Y:S01]  /*4aa0*/  ISETP.NE.AND P1, PT, R73, 0x1, PT ;  /* 0x000000014900780c */ /* 0x002fe20003f25270 */
[----:B--2---:R-:W-:Y:S01]  /*4ab0*/  VIADD R0, R0, 0xa0 ;  /* 0x000000a000007836 */ /* 0x004fe20000000000 */
[----:B------:R-:W-:Y:S04]  /*4ac0*/  ISETP.GE.AND P0, PT, R72, 0x1, PT ;  /* 0x000000014800780c */ /* 0x000fe80003f06270 */
[----:B------:R-:W1:Y:S01]  /*4ad0*/  LDC.64 R10, c[0x0][0xb18] ;  /* 0x0002c600ff0a7b82 */ /* 0x000e620000000a00 */
[----:B------:R-:W-:Y:S01]  /*4ae0*/  PRMT R0, RZ, 0x654, R0 ;  /* 0x00000654ff007816 */ /* 0x000fe20000000000 */
[----:B------:R-:W-:Y:S01]  /*4af0*/  @!PT LDS RZ, [RZ] ;  /* 0x00000000fffff984 */ /* 0x000fe20000000800 */
[----:B------:R-:W-:Y:S01]  /*4b00*/  @!PT LDS RZ, [RZ] ;  /* 0x00000000fffff984 */ /* 0x000fe20000000800 */
[----:B------:R-:W-:Y:S01]  /*4b10*/  @!PT LDS RZ, [RZ] ;  /* 0x00000000fffff984 */ /* 0x000fe20000000800 */
[----:B------:R-:W-:Y:S01]  /*4b20*/  @!PT LDS RZ, [RZ] ;  /* 0x00000000fffff984 */ /* 0x000fe20000000800 */
[----:B------:R2:W-:Y:S06]  /*4b30*/  MEMBAR.ALL.CTA ;  /* 0x0000000000007992 */ /* 0x0005ec0000008000 */
[----:B--2---:R-:W2:Y:S01]  /*4b40*/  FENCE.VIEW.ASYNC.S ;  /* 0x00000000000073c6 */ /* 0x004ea20000000000 */
[----:B------:R-:W1:Y:S08]  /*4b50*/  @!P1 LDC R14, c[0x0][0xb20] ;  /* 0x0002c800ff0e9b82 */ /* 0x000e700000000800 */
[----:B------:R-:W1:Y:S01]  /*4b60*/  @!P1 LDC R9, c[0x0][0xb0c] ;  /* 0x0002c300ff099b82 */ /* 0x000e620000000800 */
[----:B--2---:R2:W-:Y:S01]  /*4b70*/  SYNCS.ARRIVE.TRANS64.RED.A1T0 RZ, [R0+URZ], RZ ;  /* 0x000000ff00ff79a7 */ /* 0x0045e200081004ff */
[----:B---3--:R-:W-:Y:S04]  /*4b80*/  LOP3.LUT P4, RZ, R18, 0x1, RZ, 0xc0, !PT ;  /* 0x0000000112ff7812 */ /* 0x008fe8000788c0ff */
[----:B------:R-:W-:Y:S09]  /*4b90*/  P2R R194, PR, RZ, 0x10 ;  /* 0x00000010ffc27803 */ /* 0x000ff20000000000 */
[----:B------:R-:W-:Y:S02]  /*4ba0*/  @P4 MOV R77, R16 ;  /* 0x00000010004d4202 */ /* 0x000fe40000000f00 */
[----:B------:R-:W-:Y:S01]  /*4bb0*/  @P4 LOP3.LUT R75, R17, 0xffff, RZ, 0xc0, !PT ;  /* 0x0000ffff114b4812 */ /* 0x000fe200078ec0ff */
[----:B--2-4-:R-:W-:Y:S06]  /*4bc0*/  @!P0 BRA `(.L_x_82) ;  /* 0x0000000000a48947 */ /* 0x014fec0003800000 */
[----:B------:R-:W-:Y:S01]  /*4bd0*/  IMAD.HI.U32 R23, R178, R71, RZ ;  /* 0x00000047b2177227 */ /* 0x000fe200078e00ff */
[----:B------:R-:W-:Y:S02]  /*4be0*/  ISETP.NE.AND P0, PT, R70, 0x1, PT ;  /* 0x000000014600780c */ /* 0x000fe40003f05270 */
[----:B------:R-:W-:Y:S01]  /*4bf0*/  ISETP.NE.AND P2, PT, R72, 0x1, PT ;  /* 0x000000014800780c */ /* 0x000fe20003f45270 */
[----:B------:R-:W-:Y:S01]  /*4c00*/  IMAD.HI.U32 R22, R177, R168, RZ ;  /* 0x000000a8b1167227 */ /* 0x000fe200078e00ff */
[----:B------:R-:W-:Y:S02]  /*4c10*/  SHF.R.U32.HI R23, RZ, R174, R23 ;  /* 0x000000aeff177219 */ /* 0x000fe40000011617 */
[----:B------:R-:W-:Y:S01]  /*4c20*/  ISETP.NE.AND P3, PT, R74, 0x1, PT ;  /* 0x000000014a00780c */ /* 0x000fe20003f65270 */
[----:B------:R-:W-:Y:S01]  /*4c30*/  IMAD.HI.U32 R26, R77, R168, RZ ;  /* 0x000000a84d1a7227 */ /* 0x000fe200078e00ff */
[----:B------:R-:W-:Y:S02]  /*4c40*/  SHF.R.U32.HI R22, RZ, R169, R22 ;  /* 0x000000a9ff167219 */ /* 0x000fe40000011616 */
[----:B------:R-:W-:Y:S01]  /*4c50*/  SEL R3, R178, R23, !P0 ;  /* 0x00000017b2037207 */ /* 0x000fe20004000000 */
[----:B------:R-:W-:Y:S01]  /*4c60*/  IMAD.HI.U32 R23, R75, R71, RZ ;  /* 0x000000474b177227 */ /* 0x000fe200078e00ff */
[----:B------:R-:W-:Y:S02]  /*4c70*/  SEL R7, R177, R22, !P3 ;  /* 0x00000016b1077207 */ /* 0x000fe40005800000 */
[----:B------:R-:W-:Y:S01]  /*4c80*/  SHF.R.U32.HI R26, RZ, R169, R26 ;  /* 0x000000a9ff1a7219 */ /* 0x000fe2000001161a */
[-C--:B------:R-:W-:Y:S04]  /*4c90*/  IMAD.HI.U32 R22, R3, R68.reuse, RZ ;  /* 0x0000004403167227 */ /* 0x080fe800078e00ff */
[----:B------:R-:W-:Y:S01]  /*4ca0*/  IMAD.HI.U32 R24, R7, R68, RZ ;  /* 0x0000004407187227 */ /* 0x000fe200078e00ff */
[-C--:B------:R-:W-:Y:S02]  /*4cb0*/  @P2 SHF.R.U32.HI R3, RZ, R69.reuse, R22 ;  /* 0x00000045ff032219 */ /* 0x080fe40000011616 */
[----:B------:R-:W-:Y:S02]  /*4cc0*/  SHF.R.U32.HI R22, RZ, R174, R23 ;  /* 0x000000aeff167219 */ /* 0x000fe40000011617 */
[----:B------:R-:W-:Y:S01]  /*4cd0*/  @P2 SHF.R.U32.HI R7, RZ, R69, R24 ;  /* 0x00000045ff072219 */ /* 0x000fe20000011618 */
[C---:B------:R-:W-:Y:S01]  /*4ce0*/  IMAD R2, R72.reuse, R3, RZ ;  /* 0x0000000348027224 */ /* 0x040fe200078e02ff */
[----:B------:R-:W-:Y:S02]  /*4cf0*/  SEL R5, R75, R22, !P0 ;  /* 0x000000164b057207 */ /* 0x000fe40004000000 */
[----:B------:R-:W-:Y:S01]  /*4d00*/  SEL R3, R77, R26, !P3 ;  /* 0x0000001a4d037207 */ /* 0x000fe20005800000 */
[----:B------:R-:W-:Y:S01]  /*4d10*/  IMAD R4, R72, R7, RZ ;  /* 0x0000000748047224 */ /* 0x000fe200078e02ff */
[C---:B------:R-:W-:Y:S01]  /*4d20*/  ISETP.GE.AND P0, PT, R5.reuse, R2, PT ;  /* 0x000000020500720c */ /* 0x040fe20003f06270 */
[----:B------:R-:W-:Y:S03]  /*4d30*/  IMAD.HI.U32 R6, R5, R68, RZ ;  /* 0x0000004405067227 */ /* 0x000fe600078e00ff */
[----:B------:R-:W-:Y:S01]  /*4d40*/  ISETP.GE.OR P0, PT, R3, R4, P0 ;  /* 0x000000040300720c */ /* 0x000fe20000706670 */
[----:B------:R-:W-:Y:S01]  /*4d50*/  IMAD.MOV R4, RZ, RZ, -R3 ;  /* 0x000000ffff047224 */ /* 0x000fe200078e0a03 */
[-C--:B------:R-:W-:Y:S03]  /*4d60*/  SHF.R.U32.HI R6, RZ, R69.reuse, R6 ;  /* 0x00000045ff067219 */ /* 0x080fe60000011606 */
[----:B------:R-:W-:Y:S01]  /*4d70*/  IMAD R77, R74, R4, R77 ;  /* 0x000000044a4d7224 */ /* 0x000fe200078e024d */
[----:B------:R-:W-:Y:S05]  /*4d80*/  SEL R15, R5, R6, !P2 ;  /* 0x00000006050f7207 */ /* 0x000fea0005000000 */
[----:B------:R-:W-:Y:S02]  /*4d90*/  IMAD.MOV R6, RZ, RZ, -R15 ;  /* 0x000000ffff067224 */ /* 0x000fe400078e0a0f */
[C---:B------:R-:W-:Y:S04]  /*4da0*/  @!P0 IMAD.HI.U32 R2, R3.reuse, R68, RZ ;  /* 0x0000004403028227 */ /* 0x040fe800078e00ff */
[----:B------:R-:W-:Y:S01]  /*4db0*/  IMAD R6, R72, R6, R5 ;  /* 0x0000000648067224 */ /* 0x000fe200078e0205 */
[----:B------:R-:W-:Y:S04]  /*4dc0*/  @!P0 SHF.R.U32.HI R2, RZ, R69, R2 ;  /* 0x00000045ff028219 */ /* 0x000fe80000011602 */
[----:B------:R-:W-:Y:S02]  /*4dd0*/  @!P0 SEL R0, R3, R2, !P2 ;  /* 0x0000000203008207 */ /* 0x000fe40005000000 */
[----:B------:R-:W-:Y:S02]  /*4de0*/  IADD3 R2, PT, PT, -R5, RZ, RZ ;  /* 0x000000ff05027210 */ /* 0x000fe40007ffe1ff */
[----:B------:R-:W-:Y:S01]  /*4df0*/  @!P0 IADD3 R8, PT, PT, R15, -R0, RZ ;  /* 0x800000000f088210 */ /* 0x000fe20007ffe0ff */
[----:B------:R-:W-:Y:S02]  /*4e00*/  @!P0 IMAD R0, R7, R6, R0 ;  /* 0x0000000607008224 */ /* 0x000fe400078e0200 */
[----:B------:R-:W-:Y:S02]  /*4e10*/  IMAD R75, R70, R2, R75 ;  /* 0x00000002464b7224 */ /* 0x000fe400078e024b */
[----:B------:R-:W-:Y:S02]  /*4e20*/  @!P0 IMAD R5, R8, R72, R3 ;  /* 0x0000004808058224 */ /* 0x000fe400078e0203 */
[----:B------:R-:W-:Y:S04]  /*4e30*/  @!P0 IMAD.MOV.U32 R3, RZ, RZ, R0 ;  /* 0x000000ffff038224 */ /* 0x000fe800078e0000 */
[----:B------:R-:W-:Y:S02]  /*4e40*/  IMAD R77, R3, R74, R77 ;  /* 0x0000004a034d7224 */ /* 0x000fe400078e024d */
[----:B------:R-:W-:Y:S07]  /*4e50*/  IMAD R75, R5, R70, R75 ;  /* 0x00000046054b7224 */ /* 0x000fee00078e024b */
.L_x_82:
[----:B-1----:R-:W-:Y:S01]  /*4e60*/  @!P1 ISETP.NE.AND P0, PT, R10, 0x1, PT ;  /* 0x000000010a00980c */ /* 0x002fe20003f05270 */
[----:B------:R-:W-:Y:S01]  /*4e70*/  @!P1 IMAD.HI.U32 R0, R77, R12, RZ ;  /* 0x0000000c4d009227 */ /* 0x000fe200078e00ff */
[----:B------:R-:W-:Y:S01]  /*4e80*/  @!P1 ISETP.NE.AND P2, PT, R9, 0x1, PT ;  /* 0x000000010900980c */ /* 0x000fe20003f45270 */
[----:B------:R-:W-:Y:S01]  /*4e90*/  ULOP3.LUT UP0, URZ, UR48, 0x1b0, URZ, 0xc0, !UPT ;  /* 0x000001b030ff7892 */ /* 0x000fe2000f80c0ff */
[----:B------:R-:W-:Y:S01]  /*4ea0*/  R2UR UR42, R21 ;  /* 0x00000000152a72ca */ /* 0x000fe200000e0000 */
[----:B------:R-:W-:Y:S01]  /*4eb0*/  @!P1 IMAD.HI.U32 R3, R75, R11, RZ ;  /* 0x0000000b4b039227 */ /* 0x000fe200078e00ff */
[----:B------:R-:W-:Y:S02]  /*4ec0*/  @!P1 SHF.R.U32.HI R0, RZ, R13, R0 ;  /* 0x0000000dff009219 */ /* 0x000fe40000011600 */
[----:B------:R-:W-:Y:S01]  /*4ed0*/  R2UR UR41, R20 ;  /* 0x00000000142972ca */ /* 0x000fe200000e0000 */
[----:B------:R-:W-:Y:S01]  /*4ee0*/  VIADD R195, R195, 0x1 ;  /* 0x00000001c3c37836 */ /* 0x000fe20000000000 */
[----:B------:R-:W-:Y:S02]  /*4ef0*/  @!P1 SHF.R.U32.HI R2, RZ, R14, R3 ;  /* 0x0000000eff029219 */ /* 0x000fe40000011603 */
[----:B------:R-:W-:Y:S02]  /*4f00*/  @!P1 SEL R3, R77, R0, !P2 ;  /* 0x000000004d039207 */ /* 0x000fe40005000000 */
[----:B------:R-:W-:Y:S02]  /*4f10*/  @!P1 SEL R2, R75, R2, !P0 ;  /* 0x000000024b029207 */ /* 0x000fe40004000000 */
[----:B------:R-:W-:Y:S01]  /*4f20*/  @P4 SHF.R.U32.HI R179, RZ, 0x10, R17 ;  /* 0x00000010ffb34819 */ /* 0x000fe20000011611 */
[----:B------:R-:W-:Y:S02]  /*4f30*/  USHF.L.U32 UR42, UR42, 0x7, URZ ;  /* 0x000000072a2a7899 */ /* 0x000fe400080006ff */
[----:B------:R-:W-:Y:S02]  /*4f40*/  @!P1 IMAD.IADD R0, R2, 0x1, -R3 ;  /* 0x0000000102009824 */ /* 0x000fe400078e0a03 */
[----:B------:R-:W-:Y:S01]  /*4f50*/  @!P1 IMAD.IADD R2, R3, 0x1, -R2 ;  /* 0x0000000103029824 */ /* 0x000fe200078e0a02 */
[----:B------:R-:W-:Y:S01]  /*4f60*/  USHF.L.U32 UR41, UR41, 0x7, URZ ;  /* 0x0000000729297899 */ /* 0x000fe200080006ff */
[----:B------:R-:W-:Y:S02]  /*4f70*/  @!P1 IMAD R77, R0, R9, R77 ;  /* 0x00000009004d9224 */ /* 0x000fe400078e024d */
[----:B------:R-:W-:Y:S01]  /*4f80*/  @!P1 IMAD R75, R2, R10, R75 ;  /* 0x0000000a024b9224 */ /* 0x000fe200078e024b */
[----:B------:R-:W-:Y:S08]  /*4f90*/  BRA.U !UP0, `(.L_x_83) ;  /* 0x0000000108407547 */ /* 0x000ff0000b800000 */
[----:B------:R-:W1:Y:S01]  /*4fa0*/  LDCU.64 UR8, c[0x4][0x80] ;  /* 0x01001000ff0877ac */ /* 0x000e620008000a00 */
[----:B------:R-:W-:Y:S01]  /*4fb0*/  MOV R3, 0x0 ;  /* 0x0000000000037802 */ /* 0x000fe20000000f00 */
[----:B------:R-:W-:Y:S02]  /*4fc0*/  HFMA2 R12, -RZ, RZ, 0, 5.9604644775390625e-08 ;  /* 0x00000001ff0c7431 */ /* 0x000fe400000001ff */
[----:B------:R-:W-:Y:S02]  /*4fd0*/  IMAD.MOV.U32 R8, RZ, RZ, 0x70 ;  /* 0x00000070ff087424 */ /* 0x000fe400078e00ff */
[----:B------:R-:W-:Y:S01]  /*4fe0*/  IMAD.MOV.U32 R13, RZ, RZ, RZ ;  /* 0x000000ffff0d7224 */ /* 0x000fe200078e00ff */
[----:B------:R-:W2:Y:S01]  /*4ff0*/  LDCU.64 UR6, c[0x4][0x88] ;  /* 0x01001100ff0677ac */ /* 0x000ea20008000a00 */
[----:B------:R-:W3:Y:S01]  /*5000*/  LDC.64 R2, c[0x4][R3] ;  /* 0x0100000003027b82 */ /* 0x000ee20000000a00 */
[----:B------:R-:W4:Y:S01]  /*5010*/  LDCU.64 UR4, c[0x4][0x8] ;  /* 0x01000100ff0477ac */ /* 0x000f220008000a00 */
[----:B-1----:R-:W-:Y:S01]  /*5020*/  MOV R5, UR9 ;  /* 0x0000000900057c02 */ /* 0x002fe20008000f00 */
[----:B------:R-:W-:Y:S01]  /*5030*/  IMAD.U32 R4, RZ, RZ, UR8 ;  /* 0x00000008ff047e24 */ /* 0x000fe2000f8e00ff */
[----:B--2---:R-:W-:Y:S01]  /*5040*/  MOV R7, UR7 ;  /* 0x0000000700077c02 */ /* 0x004fe20008000f00 */
[----:B------:R-:W-:Y:S01]  /*5050*/  IMAD.U32 R6, RZ, RZ, UR6 ;  /* 0x00000006ff067e24 */ /* 0x000fe2000f8e00ff */
[----:B----4-:R-:W-:Y:S01]  /*5060*/  MOV R11, UR5 ;  /* 0x00000005000b7c02 */ /* 0x010fe20008000f00 */
[----:B------:R-:W-:Y:S02]  /*5070*/  IMAD.U32 R10, RZ, RZ, UR4 ;  /* 0x00000004ff0a7e24 */ /* 0x000fe4000f8e00ff */
[----:B------:R-:W-:Y:S07]  /*5080*/  LEPC R20, `(.L_x_83) ;  /* 0x000000001014794e */ /* 0x000fee0000000000 */
[----:B---3-5:R-:W-:Y:S05]  /*5090*/  CALL.ABS.NOINC R2 ;  /* 0x0000000002007343 */ /* 0x028fea0003c00000 */
.L_x_83:
[----:B------:R-:W-:Y:S01]  /*50a0*/  LOP3.LUT P0, RZ, R192, 0x1b0, RZ, 0xc0, !PT ;  /* 0x000001b0c0ff7812 */ /* 0x000fe2000780c0ff */
[----:B------:R-:W-:Y:S11]  /*50b0*/  BSSY.RECONVERGENT B6, `(.L_x_84) ;  /* 0x0000013000067945 */ /* 0x000ff60003800200 */
[----:B------:R-:W-:Y:S01]  /*50c0*/  @!UPT UIADD3 URZ, UPT, UPT, URZ, URZ, URZ ;  /* 0x000000fffffff290 */ /* 0x000fe2000fffe0ff */
[----:B------:R-:W-:Y:S05]  /*50d0*/  @!P0 BRA `(.L_x_85) ;  /* 0x0000000000408947 */ /* 0x000fea0003800000 */
        /* <DEDUP_REMOVED lines=16> */
.L_x_85:
[----:B------:R-:W-:Y:S05]  /*51e0*/  BSYNC.RECONVERGENT B6 ;  /* 0x0000000000067941 */ /* 0x000fea0003800200 */
.L_x_84:
[----:B------:R-:W-:Y:S01]  /*51f0*/  ISETP.NE.U32.AND P4, PT, R166, RZ, PT ;  /* 0x000000ffa600720c */ /* 0x000fe20003f85070 */
[----:B------:R-:W-:Y:S01]  /*5200*/  UISETP.NE.AND UP2, UPT, UR50, URZ, UPT ;  /* 0x000000ff3200728c */ /* 0x000fe2000bf45270 */
[----:B------:R-:W-:Y:S01]  /*5210*/  ISETP.NE.U32.AND P2, PT, RZ, UR38, PT ;  /* 0x00000026ff007c0c */ /* 0x000fe2000bf45070 */
[----:B------:R-:W-:Y:S01]  /*5220*/  UISETP.NE.U32.AND UP1, UPT, UR44, URZ, UPT ;  /* 0x000000ff2c00728c */ /* 0x000fe2000bf25070 */
[----:B------:R-:W-:Y:S01]  /*5230*/  ISETP.NE.AND.EX P4, PT, R167, RZ, PT, P4 ;  /* 0x000000ffa700720c */ /* 0x000fe20003f85340 */
[----:B------:R-:W-:Y:S01]  /*5240*/  UPLOP3.LUT UP0, UPT, UPT, UPT, UPT, 0x40, 0x4 ;  /* 0x000000000004789c */ /* 0x000fe20003f0e870 */
[----:B------:R-:W-:Y:S01]  /*5250*/  ISETP.NE.AND.EX P2, PT, RZ, UR39, PT, P2 ;  /* 0x00000027ff007c0c */ /* 0x000fe2000bf45320 */
[----:B------:R-:W-:Y:S01]  /*5260*/  UISETP.NE.AND.EX UP1, UPT, UR45, URZ, UPT, UP1 ;  /* 0x000000ff2d00728c */ /* 0x000fe2000bf25310 */
[----:B------:R-:W-:Y:S04]  /*5270*/  PLOP3.LUT P1, PT, PT, PT, UP2, 0x80, 0x8 ;  /* 0x000000000008781c */ /* 0x000fe80003f2f028 */
[----:B------:R-:W-:Y:S06]  /*5280*/  @UP2 UPLOP3.LUT UP0, UPT, UPT, UPT, UP1, 0x80, 0x8 ;  /* 0x000000000008289c */ /* 0x000fec0003f0f010 */
[----:B------:R-:W-:Y:S01]  /*5290*/  PLOP3.LUT P0, PT, PT, PT, UP0, 0x80, 0x8 ;  /* 0x000000000008781c */ /* 0x000fe20003f0f008 */
[----:B------:R-:W-:Y:S01]  /*52a0*/  @!UPT UIADD3 URZ, UPT, UPT, URZ, URZ, URZ ;  /* 0x000000fffffff290 */ /* 0x000fe2000fffe0ff */
[----:B------:R-:W-:Y:S11]  /*52b0*/  BRA.U !UP1, `(.L_x_86) ;  /* 0x0000000109387547 */ /* 0x000ff6000b800000 */
[----:B------:R-:W-:Y:S01]  /*52c0*/  UISETP.NE.U32.AND UP0, UPT, UR38, URZ, UPT ;  /* 0x000000ff2600728c */ /* 0x000fe2000bf05070 */
[----:B------:R-:W-:Y:S02]  /*52d0*/  HFMA2 R0, -RZ, RZ, 0, 5.9604644775390625e-08 ;  /* 0x00000001ff007431 */ /* 0x000fe400000001ff */
[----:B------:R-:W-:Y:S01]  /*52e0*/  IMAD.MOV.U32 R171, RZ, RZ, 0x1 ;  /* 0x00000001ffab7424 */ /* 0x000fe200078e00ff */
[----:B------:R-:W-:Y:S06]  /*52f0*/  UISETP.NE.AND.EX UP0, UPT, UR39, URZ, UPT, UP0 ;  /* 0x000000ff2700728c */ /* 0x000fec000bf05300 */
[----:B------:R-:W-:Y:S05]  /*5300*/  PLOP3.LUT P3, PT, PT, PT, UP0, 0x80, 0x8 ;  /* 0x000000000008781c */ /* 0x000fea0003f6f008 */
[----:B------:R-:W1:Y:S01]  /*5310*/  @UP0 LDCU.64 UR6, c[0x0][0x888] ;  /* 0x00011100ff0607ac */ /* 0x000e620008000a00 */
[----:B------:R-:W-:Y:S07]  /*5320*/  @UP0 UIMAD UR4, UR36, UR44, URZ ;  /* 0x0000002c240402a4 */ /* 0x000fee000f8e02ff */
[----:B------:R-:W-:Y:S01]  /*5330*/  @!P3 PRMT R171, R0, 0x7610, R171 ;  /* 0x0000761000abb816 */ /* 0x000fe200000000ab */
[----:B-1----:R-:W-:Y:S03]  /*5340*/  @UP0 UIMAD.WIDE UR6, UR4, 0x4, UR6 ;  /* 0x00000004040608a5 */ /* 0x002fe6000f8e0206 */
[----:B------:R-:W1:Y:S03]  /*5350*/  @!UP0 LDCU UR4, c[0x0][0x880] ;  /* 0x00011000ff0487ac */ /* 0x000e660008000800 */
[----:B------:R-:W-:Y:S01]  /*5360*/  IMAD.U32 R2, RZ, RZ, UR6 ;  /* 0x00000006ff027e24 */ /* 0x000fe2000f8e00ff */
[----:B------:R-:W-:Y:S05]  /*5370*/  MOV R3, UR7 ;  /* 0x0000000700037c02 */ /* 0x000fea0008000f00 */
[----:B-----5:R2:W5:Y:S02]  /*5380*/  @P3 LDG.E R81, desc[UR46][R2.64] ;  /* 0x0000002e02513981 */ /* 0x020564000c1e1900 */
[----:B-12---:R-:W-:Y:S02]  /*5390*/  @!P3 IMAD.U32 R81, RZ, RZ, UR4 ;  /* 0x00000004ff51be24 */ /* 0x006fe4000f8e00ff */
.L_x_86:
[----:B------:R-:W-:Y:S05]  /*53a0*/  @!P4 BRA `(.L_x_87) ;  /* 0x000000000020c947 */ /* 0x000fea0003800000 */
[----:B------:R-:W-:Y:S04]  /*53b0*/  ISETP.NE.U32.AND P3, PT, R164, RZ, PT ;  /* 0x000000ffa400720c */ /* 0x000fe80003f65070 */
[----:B------:R-:W-:Y:S11]  /*53c0*/  ISETP.NE.AND.EX P3, PT, R165, RZ, PT, P3 ;  /* 0x000000ffa500720c */ /* 0x000ff60003f65330 */
[----:B------:R-:W-:Y:S02]  /*53d0*/  @!UPT UIADD3 URZ, UPT, UPT, URZ, URZ, URZ ;  /* 0x000000fffffff290 */ /* 0x000fe4000fffe0ff */
[----:B------:R-:W1:Y:S01]  /*53e0*/  @P3 LDC.64 R2, c[0x0][0x8a8] ;  /* 0x00022a00ff023b82 */ /* 0x000e620000000a00 */
[----:B------:R-:W-:Y:S04]  /*53f0*/  @P3 IMAD R0, R166, UR36, RZ ;  /* 0x00000024a6003c24 */ /* 0x000fe8000f8e02ff */
[----:B-1----:R-:W-:Y:S05]  /*5400*/  @P3 IMAD.WIDE R2, R0, 0x4, R2 ;  /* 0x0000000400023825 */ /* 0x002fea00078e0202 */
[----:B-----5:R1:W5:Y:S02]  /*5410*/  @P3 LDG.E R78, desc[UR46][R2.64] ;  /* 0x0000002e024e3981 */ /* 0x020364000c1e1900 */
[----:B-1----:R-:W2:Y:S02]  /*5420*/  @!P3 LDC R78, c[0x0][0x8a0] ;  /* 0x00022800ff4ebb82 */ /* 0x002ea40000000800 */
.L_x_87:
[----:B-----5:R-:W-:Y:S01]  /*5430*/  FSETP.NEU.AND P4, PT, R81, RZ, PT ;  /* 0x000000ff5100720b */ /* 0x020fe20003f8d000 */
[----:B------:R-:W-:Y:S01]  /*5440*/  BSSY B1, `(.L_x_88) ;  /* 0x0000047000017945 */ /* 0x000fe20003800000 */
[----:B------:R-:W-:Y:S01]  /*5450*/  SEL R5, RZ, 0xffffffff, P2 ;  /* 0xffffffffff057807 */ /* 0x000fe20001000000 */
[----:B------:R-:W-:Y:S01]  /*5460*/  IMAD.MOV.U32 R208, RZ, RZ, 0x1 ;  /* 0x00000001ffd07424 */ /* 0x000fe200078e00ff */
[----:B------:R-:W-:Y:S01]  /*5470*/  LOP3.LUT P3, RZ, R171, 0xff, RZ, 0xc0, !PT ;  /* 0x000000ffabff7812 */ /* 0x000fe2000786c0ff */
[C---:B------:R-:W-:Y:S01]  /*5480*/  IMAD R80, R76.reuse, 0x80, R79 ;  /* 0x000000804c507824 */ /* 0x040fe200078e024f */
[----:B------:R-:W-:Y:S02]  /*5490*/  @P1 SEL R0, RZ, 0xffffffff, P4 ;  /* 0xffffffffff001807 */ /* 0x000fe40002000000 */
[----:B------:R-:W-:Y:S02]  /*54a0*/  CS2R R162, SRZ ;  /* 0x0000000000a27805 */ /* 0x000fe4000001ff00 */
[----:B------:R-:W-:Y:S02]  /*54b0*/  LEA R3, R181, UR49, 0x3 ;  /* 0x00000031b5037c11 */ /* 0x000fe4000f8e18ff */
[----:B------:R-:W-:Y:S02]  /*54c0*/  CS2R R160, SRZ ;  /* 0x0000000000a07805 */ /* 0x000fe4000001ff00 */
[----:B------:R-:W-:Y:S02]  /*54d0*/  @P0 SEL R0, R5, R0, !P3 ;  /* 0x0000000005000207 */ /* 0x000fe40005800000 */
[----:B------:R-:W-:Y:S02]  /*54e0*/  CS2R R158, SRZ ;  /* 0x00000000009e7805 */ /* 0x000fe4000001ff00 */
[----:B------:R-:W-:Y:S02]  /*54f0*/  LEA R207, R76, UR49, 0x3 ;  /* 0x000000314ccf7c11 */ /* 0x000fe4000f8e18ff */
[----:B------:R-:W-:Y:S02]  /*5500*/  CS2R R156, SRZ ;  /* 0x00000000009c7805 */ /* 0x000fe4000001ff00 */
[----:B------:R-:W-:Y:S02]  /*5510*/  @P1 LOP3.LUT R0, R0, 0x1, RZ, 0xc0, !PT ;  /* 0x0000000100001812 */ /* 0x000fe400078ec0ff */
[----:B------:R-:W-:Y:S02]  /*5520*/  CS2R R154, SRZ ;  /* 0x00000000009a7805 */ /* 0x000fe4000001ff00 */
[----:B------:R-:W-:Y:S02]  /*5530*/  SHF.L.U32 R2, R183, 0x1f, RZ ;  /* 0x0000001fb7027819 */ /* 0x000fe400000006ff */
[----:B------:R-:W-:Y:S02]  /*5540*/  CS2R R152, SRZ ;  /* 0x0000000000987805 */ /* 0x000fe4000001ff00 */
[----:B------:R-:W-:Y:S02]  /*5550*/  ISETP.NE.U32.OR P6, PT, R0, 0x1, !P1 ;  /* 0x000000010000780c */ /* 0x000fe40004fc5470 */
[----:B------:R-:W-:Y:S02]  /*5560*/  CS2R R150, SRZ ;  /* 0x0000000000967805 */ /* 0x000fe4000001ff00 */
[----:B------:R-:W-:Y:S02]  /*5570*/  PLOP3.LUT P2, PT, PT, PT, UP1, 0x80, 0x8 ;  /* 0x000000000008781c */ /* 0x000fe40003f4f018 */
[----:B------:R-:W-:Y:S02]  /*5580*/  CS2R R148, SRZ ;  /* 0x0000000000947805 */ /* 0x000fe4000001ff00 */
[----:B------:R-:W-:Y:S02]  /*5590*/  SEL R0, RZ, 0xffffffff, P4 ;  /* 0xffffffffff007807 */ /* 0x000fe40002000000 */
[----:B------:R-:W-:Y:S03]  /*55a0*/  P2R R184, PR, RZ, 0x40 ;  /* 0x00000040ffb87803 */ /* 0x000fe60000000000 */
[----:B------:R-:W-:Y:S04]  /*55b0*/  @P6 SHF.L.U32 R4, R180, 0x1f, RZ ;  /* 0x0000001fb4046819 */ /* 0x000fe800000006ff */
[----:B------:R-:W-:Y:S01]  /*55c0*/  @P2 SEL R0, R5, R0, !P3 ;  /* 0x0000000005002207 */ /* 0x000fe20005800000 */
[----:B------:R-:W1:Y:S03]  /*55d0*/  @P6 SYNCS.PHASECHK.TRANS64.TRYWAIT P1, [R3+URZ+0x60], R4 ;  /* 0x00006004030065a7 */ /* 0x000e6600080211ff */
[----:B------:R-:W-:Y:S04]  /*55e0*/  LOP3.LUT R0, R0, 0x1, RZ, 0xc0, !PT ;  /* 0x0000000100007812 */ /* 0x000fe800078ec0ff */
[----:B------:R-:W-:Y:S04]  /*55f0*/  ISETP.NE.U32.AND P5, PT, R0, 0x1, PT ;  /* 0x000000010000780c */ /* 0x000fe80003fa5070 */
[----:B------:R-:W-:Y:S01]  /*5600*/  P2R R209, PR, RZ, 0x20 ;  /* 0x00000020ffd17803 */ /* 0x000fe20000000000 */
[----:B------:R3:W4:Y:S01]  /*5610*/  SYNCS.PHASECHK.TRANS64.TRYWAIT P0, [R207+URZ+0xb0], R2 ;  /* 0x0000b002cf0075a7 */ /* 0x00072200080011ff */
[----:B-1----:R-:W-:Y:S01]  /*5620*/  @P6 SEL R208, RZ, 0x1, !P1 ;  /* 0x00000001ffd06807 */ /* 0x002fe20004800000 */
[----:B---3--:R-:W-:Y:S06]  /*5630*/  @!P6 BRA `(.L_x_89) ;  /* 0x00000000009ce947 */ /* 0x008fec0003800000 */
[----:B------:R-:W-:Y:S01]  /*5640*/  @P5 IMAD R6, R181, 0x2000, R190 ;  /* 0x00002000b5065824 */ /* 0x000fe200078e02be */
[----:B------:R-:W-:Y:S01]  /*5650*/  ISETP.NE.AND P1, PT, R208, RZ, PT ;  /* 0x000000ffd000720c */ /* 0x000fe20003f25270 */
[----:B------:R-:W-:Y:S01]  /*5660*/  BSSY B0, `(.L_x_90) ;  /* 0x0000010000007945 */ /* 0x000fe20003800000 */
[----:B------:R-:W-:Y:S01]  /*5670*/  CS2R R150, SRZ ;  /* 0x0000000000967805 */ /* 0x000fe2000001ff00 */
[--C-:B------:R-:W-:Y:S01]  /*5680*/  @P5 IMAD R7, R191, -0x10, R6.reuse ;  /* 0xfffffff0bf075824 */ /* 0x100fe200078e0206 */
[----:B------:R-:W-:Y:S01]  /*5690*/  CS2R R148, SRZ ;  /* 0x0000000000947805 */ /* 0x000fe2000001ff00 */
[----:B------:R-:W-:Y:S01]  /*56a0*/  @P5 IMAD R5, R189, -0x10, R6 ;  /* 0xfffffff0bd055824 */ /* 0x000fe200078e0206 */
[----:B------:R-:W-:Y:S01]  /*56b0*/  CS2R R158, SRZ ;  /* 0x00000000009e7805 */ /* 0x000fe2000001ff00 */
[----:B------:R-:W-:Y:S01]  /*56c0*/  @P5 IMAD R4, R188, 0x10, R7 ;  /* 0x00000010bc045824 */ /* 0x000fe200078e0207 */
[----:B------:R-:W-:Y:S02]  /*56d0*/  CS2R R156, SRZ ;  /* 0x00000000009c7805 */ /* 0x000fe4000001ff00 */
[----:B------:R-:W-:Y:S02]  /*56e0*/  CS2R R154, SRZ ;  /* 0x00000000009a7805 */ /* 0x000fe4000001ff00 */
[----:B------:R-:W-:Y:S02]  /*56f0*/  CS2R R152, SRZ ;  /* 0x0000000000987805 */ /* 0x000fe4000001ff00 */
[----:B------:R-:W-:Y:S02]  /*5700*/  CS2R R162, SRZ ;  /* 0x0000000000a27805 */ /* 0x000fe4000001ff00 */
[----:B------:R-:W-:Y:S01]  /*5710*/  CS2R R160, SRZ ;  /* 0x0000000000a07805 */ /* 0x000fe2000001ff00 */
[----:B------:R-:W-:Y:S06]  /*5720*/  @P1 BRA `(.L_x_91) ;  /* 0x00000000000c1947 */ /* 0x000fec0003800000 */
[----:B------:R-:W-:Y:S04]  /*5730*/  SHF.L.U32 R0, R180, 0x1f, RZ ;  /* 0x0000001fb4007819 */ /* 0x000fe800000006ff */
[----:B------:R-:W1:Y:S02]  /*5740*/  SYNCS.PHASECHK.TRANS64.TRYWAIT P1, [R3+URZ+0x60], R0 ;  /* 0x00006000030075a7 */ /* 0x000e6400080211ff */
[----:B-1----:R-:W-:Y:S05]  /*5750*/  @!P1 BRA `(.L_x_92) ;  /* 0x0000003400509947 */ /* 0x002fea0003800000 */
.L_x_91:
[----:B------:R-:W-:Y:S05]  /*5760*/  BSYNC B0 ;  /* 0x0000000000007941 */ /* 0x000fea0003800000 */
.L_x_90:
[----:B------:R-:W-:Y:S01]  /*5770*/  ISETP.NE.AND P1, PT, R209, RZ, PT ;  /* 0x000000ffd100720c */ /* 0x000fe20003f25270 */
[----:B-1----:R-:W-:Y:S02]  /*5780*/  VIADD R3, R3, 0x70 ;  /* 0x0000007003037836 */ /* 0x002fe40000000000 */
[----:B------:R-:W-:Y:S02]  /*5790*/  IMAD.U32 R0, RZ, RZ, UR37 ;  /* 0x00000025ff007e24 */ /* 0x000fe4000f8e00ff */
[----:B------:R-:W-:Y:S03]  /*57a0*/  VIADD R181, R181, 0x1 ;  /* 0x00000001b5b57836 */ /* 0x000fe60000000000 */
[----:B------:R-:W-:Y:S05]  /*57b0*/  PRMT R0, R0, 0x654, R3 ;  /* 0x0000065400007816 */ /* 0x000fea0000000003 */
[----:B------:R1:W3:Y:S04]  /*57c0*/  @P1 LDS.128 R148, [R6] ;  /* 0x0000000006941984 */ /* 0x0002e80000000c00 */
[----:B------:R1:W1:Y:S04]  /*57d0*/  @P1 LDS.128 R156, [R5+0x20] ;  /* 0x00002000059c1984 */ /* 0x0002680000000c00 */
[----:B------:R1:W1:Y:S04]  /*57e0*/  @P1 LDS.128 R152, [R7+0x10] ;  /* 0x0000100007981984 */ /* 0x0002680000000c00 */
[----:B------:R1:W1:Y:S01]  /*57f0*/  @P1 LDS.128 R160, [R4+0x10] ;  /* 0x0000100004a01984 */ /* 0x0002620000000c00 */
[C---:B------:R-:W-:Y:S01]  /*5800*/  ISETP.NE.AND P1, PT, R181.reuse, 0x2, PT ;  /* 0x00000002b500780c */ /* 0x040fe20003f25270 */
[----:B------:R-:W-:Y:S01]  /*5810*/  @!PT LDS RZ, [RZ] ;  /* 0x00000000fffff984 */ /* 0x000fe20000000800 */
[----:B------:R-:W-:Y:S01]  /*5820*/  @!PT LDS RZ, [RZ] ;  /* 0x00000000fffff984 */ /* 0x000fe20000000800 */
[----:B------:R-:W-:Y:S01]  /*5830*/  @!PT LDS RZ, [RZ] ;  /* 0x00000000fffff984 */ /* 0x000fe20000000800 */
[----:B------:R-:W-:Y:S01]  /*5840*/  @!PT LDS RZ, [RZ] ;  /* 0x00000000fffff984 */ /* 0x000fe20000000800 */
[----:B------:R5:W-:Y:S06]  /*5850*/  MEMBAR.ALL.CTA ;  /* 0x0000000000007992 */ /* 0x000bec0000008000 */
[----:B-----5:R-:W5:Y:S01]  /*5860*/  FENCE.VIEW.ASYNC.S ;  /* 0x00000000000073c6 */ /* 0x020f620000000000 */
[----:B------:R-:W-:Y:S02]  /*5870*/  SEL R3, RZ, 0x1, P1 ;  /* 0x00000001ff037807 */ /* 0x000fe40000800000 */
[----:B------:R-:W-:Y:S02]  /*5880*/  SEL R181, R181, RZ, P1 ;  /* 0x000000ffb5b57207 */ /* 0x000fe40000800000 */
[----:B------:R-:W-:Y:S01]  /*5890*/  LOP3.LUT R180, R180, R3, RZ, 0x3c, !PT ;  /* 0x00000003b4b47212 */ /* 0x000fe200078e3cff */
[----:B-----5:R1:W-:Y:S06]  /*58a0*/  SYNCS.ARRIVE.TRANS64.RED.A1T0 RZ, [R0+URZ], RZ ;  /* 0x000000ff00ff79a7 */ /* 0x0203ec00081004ff */
.L_x_89:
[----:B------:R-:W-:Y:S05]  /*58b0*/  BSYNC B1 ;  /* 0x0000000000017941 */ /* 0x000fea0003800000 */
.L_x_88:
[----:B-1----:R-:W-:Y:S04]  /*58c0*/  SHF.R.U32.HI R0, RZ, 0x15, R80 ;  /* 0x00000015ff007819 */ /* 0x002fe80000011650 */
[----:B------:R-:W-:Y:S01]  /*58d0*/  LOP3.LUT P1, RZ, R0, 0x3, R173, 0x48, !PT ;  /* 0x0000000300ff7812 */ /* 0x000fe200078248ad */
[----:B------:R-:W-:Y:S01]  /*58e0*/  @!UPT UIADD3 URZ, UPT, UPT, URZ, URZ, URZ ;  /* 0x000000fffffff290 */ /* 0x000fe2000fffe0ff */
[----:B----4-:R-:W-:Y:S11]  /*58f0*/  @P0 BRA `(.L_x_93) ;  /* 0x0000000000080947 */ /* 0x010ff60003800000 */
[----:B------:R-:W1:Y:S02]  /*5900*/  SYNCS.PHASECHK.TRANS64.TRYWAIT P0, [R207+URZ+0xb0], R2 ;  /* 0x0000b002cf0075a7 */ /* 0x000e6400080011ff */
[----:B-1----:R-:W-:Y:S05]  /*5910*/  @!P0 BRA `(.L_x_94) ;  /* 0x0000003000f48947 */ /* 0x002fea0003800000 */
.L_x_93:
[----:B------:R-:W-:Y:S04]  /*5920*/  BSSY.RECONVERGENT B6, `(.L_x_95) ;  /* 0x0000012000067945 */ /* 0x000fe80003800200 */
[----:B------:R-:W-:Y:S05]  /*5930*/  @!P1 BRA `(.L_x_96) ;  /* 0x0000000000409947 */ /* 0x000fea0003800000 */
[----:B------:R-:W4:Y:S01]  /*5940*/  LDCU.64 UR8, c[0x4][0x70] ;  /* 0x01000e00ff0877ac */ /* 0x000f220008000a00 */
[----:B------:R-:W-:Y:S01]  /*5950*/  MOV R3, 0x0 ;  /* 0x0000000000037802 */ /* 0x000fe20000000f00 */
[----:B------:R-:W-:Y:S02]  /*5960*/  HFMA2 R12, -RZ, RZ, 0, 5.9604644775390625e-08 ;  /* 0x00000001ff0c7431 */ /* 0x000fe400000001ff */
[----:B------:R-:W-:Y:S02]  /*5970*/  IMAD.MOV.U32 R8, RZ, RZ, 0x192 ;  /* 0x00000192ff087424 */ /* 0x000fe400078e00ff */
[----:B------:R-:W-:Y:S01]  /*5980*/  IMAD.MOV.U32 R13, RZ, RZ, RZ ;  /* 0x000000ffff0d7224 */ /* 0x000fe200078e00ff */
[----:B------:R-:W5:Y:S01]  /*5990*/  LDCU.64 UR6, c[0x4][0x78] ;  /* 0x01000f00ff0677ac */ /* 0x000f620008000a00 */
[----:B-1----:R-:W1:Y:S01]  /*59a0*/  LDC.64 R2, c[0x4][R3] ;  /* 0x0100000003027b82 */ /* 0x002e620000000a00 */
[----:B------:R-:W2:Y:S01]  /*59b0*/  LDCU.64 UR4, c[0x4][0x10] ;  /* 0x01000200ff0477ac */ /* 0x000ea20008000a00 */
[----:B----4-:R-:W-:Y:S01]  /*59c0*/  MOV R5, UR9 ;  /* 0x0000000900057c02 */ /* 0x010fe20008000f00 */
[----:B------:R-:W-:Y:S01]  /*59d0*/  IMAD.U32 R4, RZ, RZ, UR8 ;  /* 0x00000008ff047e24 */ /* 0x000fe2000f8e00ff */
[----:B-----5:R-:W-:Y:S01]  /*59e0*/  MOV R7, UR7 ;  /* 0x0000000700077c02 */ /* 0x020fe20008000f00 */
[----:B------:R-:W-:Y:S01]  /*59f0*/  IMAD.U32 R6, RZ, RZ, UR6 ;  /* 0x00000006ff067e24 */ /* 0x000fe2000f8e00ff */
[----:B--2---:R-:W-:Y:S01]  /*5a00*/  MOV R11, UR5 ;  /* 0x00000005000b7c02 */ /* 0x004fe20008000f00 */
[----:B------:R-:W-:Y:S02]  /*5a10*/  IMAD.U32 R10, RZ, RZ, UR4 ;  /* 0x00000004ff0a7e24 */ /* 0x000fe4000f8e00ff */
[----:B------:R-:W-:Y:S07]  /*5a20*/  LEPC R20, `(.L_x_96) ;  /* 0x000000001014794e */ /* 0x000fee0000000000 */
[----:B-1-3--:R-:W-:Y:S05]  /*5a30*/  CALL.ABS.NOINC R2 ;  /* 0x0000000002007343 */ /* 0x00afea0003c00000 */
.L_x_96:
[----:B------:R-:W-:Y:S05]  /*5a40*/  BSYNC.RECONVERGENT B6 ;  /* 0x0000000000067941 */ /* 0x000fea0003800200 */
.L_x_95:
[-C--:B---3--:R-:W-:Y:S01]  /*5a50*/  F2FP.F16.E5M2.UNPACK_B R83, R148.reuse ;  /* 0x00000094ff53723e */ /* 0x088fe200020004ff */
[----:B------:R-:W-:Y:S05]  /*5a60*/  WARPSYNC.ALL ;  /* 0x0000000000007948 */ /* 0x000fea0003800000 */
[----:B------:R-:W-:Y:S01]  /*5a70*/  R2UR UR4, R80 ;  /* 0x00000000500472ca */ /* 0x000fe200000e0000 */
[--C-:B------:R-:W-:Y:S01]  /*5a80*/  HADD2.F32 R82, -RZ, R83.reuse.H0_H0 ;  /* 0x20000053ff527230 */ /* 0x100fe20000004100 */
[----:B------:R-:W-:Y:S01]  /*5a90*/  F2FP.F16.E5M2.UNPACK_B R85, R148.H1 ;  /* 0x00000094ff55723e */ /* 0x000fe200030004ff */
[----:B------:R-:W-:Y:S01]  /*5aa0*/  HADD2.F32 R83, -RZ, R83.H1_H1 ;  /* 0x30000053ff537230 */ /* 0x000fe20000004100 */
[-C--:B------:R-:W-:Y:S01]  /*5ab0*/  F2FP.F16.E5M2.UNPACK_B R87, R149.reuse ;  /* 0x00000095ff57723e */ /* 0x080fe200020004ff */
[----:B------:R-:W-:Y:S01]  /*5ac0*/  BSSY.RECONVERGENT B0, `(.L_x_97) ;  /* 0x000011d000007945 */ /* 0x000fe20003800200 */
[----:B------:R-:W-:Y:S01]  /*5ad0*/  F2FP.F16.E5M2.UNPACK_B R89, R149.H1 ;  /* 0x00000095ff59723e */ /* 0x000fe200030004ff */
[----:B------:R-:W-:Y:S01]  /*5ae0*/  HADD2.F32 R84, -RZ, R85.H0_H0 ;  /* 0x20000055ff547230 */ /* 0x000fe20000004100 */
[-C--:B------:R-:W-:Y:S01]  /*5af0*/  F2FP.F16.E5M2.UNPACK_B R91, R150.reuse ;  /* 0x00000096ff5b723e */ /* 0x080fe200020004ff */
[----:B------:R-:W-:Y:S01]  /*5b00*/  HADD2.F32 R88, -RZ, R87.H1_H1 ;  /* 0x30000057ff587230 */ /* 0x000fe20000004100 */
[----:B------:R-:W-:Y:S01]  /*5b10*/  F2FP.F16.E5M2.UNPACK_B R93, R150.H1 ;  /* 0x00000096ff5d723e */ /* 0x000fe200030004ff */
[----:B------:R-:W-:Y:S01]  /*5b20*/  HADD2.F32 R86, -RZ, R85.H1_H1 ;  /* 0x30000055ff567230 */ /* 0x000fe20000004100 */
[-C--:B------:R-:W-:Y:S01]  /*5b30*/  F2FP.F16.E5M2.UNPACK_B R95, R151.reuse ;  /* 0x00000097ff5f723e */ /* 0x080fe200020004ff */
[----:B------:R-:W2:Y:S01]  /*5b40*/  LDTM.x64 R4, tmem[UR4] ;  /* 0x00000004000479ee */ /* 0x000ea20008340000 */
[----:B------:R-:W-:Y:S01]  /*5b50*/  F2FP.F16.E5M2.UNPACK_B R97, R151.H1 ;  /* 0x00000097ff61723e */ /* 0x000fe200030004ff */
[----:B------:R-:W-:Y:S01]  /*5b60*/  HADD2.F32 R85, -RZ, R87.H0_H0 ;  /* 0x20000057ff557230 */ /* 0x000fe20000004100 */
[-C--:B------:R-:W-:Y:S01]  /*5b70*/  F2FP.F16.E5M2.UNPACK_B R99, R152.reuse ;  /* 0x00000098ff63723e */ /* 0x080fe200020004ff */
[----:B------:R-:W-:Y:S01]  /*5b80*/  HADD2.F32 R87, -RZ, R89.H0_H0 ;  /* 0x20000059ff577230 */ /* 0x000fe20000004100 */
[----:B------:R-:W-:Y:S01]  /*5b90*/  F2FP.F16.E5M2.UNPACK_B R101, R152.H1 ;  /* 0x00000098ff65723e */ /* 0x000fe200030004ff */
[----:B------:R-:W-:Y:S01]  /*5ba0*/  HADD2.F32 R92, -RZ, R91.H1_H1 ;  /* 0x3000005bff5c7230 */ /* 0x000fe20000004100 */
[----:B------:R-:W-:Y:S01]  /*5bb0*/  ISETP.NE.AND P6, PT, R184, RZ, PT ;  /* 0x000000ffb800720c */ /* 0x000fe20003fc5270 */
[----:B------:R-:W-:Y:S01]  /*5bc0*/  HADD2.F32 R96, -RZ, R95.H1_H1 ;  /* 0x3000005fff607230 */ /* 0x000fe20000004100 */
[----:B------:R-:W-:Y:S01]  /*5bd0*/  SHF.L.U32 R211, R176, 0x4, RZ ;  /* 0x00000004b0d37819 */ /* 0x000fe200000006ff */
[----:B------:R-:W-:Y:S01]  /*5be0*/  HADD2.F32 R100, -RZ, R99.H1_H1 ;  /* 0x30000063ff647230 */ /* 0x000fe20000004100 */
[----:B------:R-:W-:Y:S01]  /*5bf0*/  SHF.L.U32 R219, R175, 0x4, RZ ;  /* 0x00000004afdb7819 */ /* 0x000fe200000006ff */
[----:B------:R-:W-:Y:S01]  /*5c00*/  HADD2.F32 R90, -RZ, R89.H1_H1 ;  /* 0x30000059ff5a7230 */ /* 0x000fe20000004100 */
[C---:B------:R-:W-:Y:S01]  /*5c10*/  IADD3 R204, PT, PT, R190.reuse, R211, RZ ;  /* 0x000000d3becc7210 */ /* 0x040fe20007ffe0ff */
[----:B------:R-:W-:Y:S01]  /*5c20*/  HADD2.F32 R89, -RZ, R91.H0_H0 ;  /* 0x2000005bff597230 */ /* 0x000fe20000004100 */
[----:B------:R-:W-:Y:S01]  /*5c30*/  IADD3 R206, PT, PT, R190, R219, RZ ;  /* 0x000000dbbece7210 */ /* 0x000fe20007ffe0ff */
[--C-:B------:R-:W-:Y:S01]  /*5c40*/  HADD2.F32 R91, -RZ, R93.reuse.H0_H0 ;  /* 0x2000005dff5b7230 */ /* 0x100fe20000004100 */
[----:B------:R-:W-:Y:S01]  /*5c50*/  SHF.L.U32 R217, R188, 0x4, RZ ;  /* 0x00000004bcd97819 */ /* 0x000fe200000006ff */
[----:B------:R-:W-:Y:S01]  /*5c60*/  HADD2.F32 R94, -RZ, R93.H1_H1 ;  /* 0x3000005dff5e7230 */ /* 0x000fe20000004100 */
[-C--:B------:R-:W-:Y:S01]  /*5c70*/  F2FP.F16.E5M2.UNPACK_B R103, R153.reuse ;  /* 0x00000099ff67723e */ /* 0x080fe200020004ff */
[----:B------:R-:W-:Y:S01]  /*5c80*/  HADD2.F32 R93, -RZ, R95.H0_H0 ;  /* 0x2000005fff5d7230 */ /* 0x000fe20000004100 */
[----:B------:R-:W-:Y:S01]  /*5c90*/  IADD3 R205, PT, PT, R217, R204, RZ ;  /* 0x000000ccd9cd7210 */ /* 0x000fe20007ffe0ff */
[----:B------:R-:W-:Y:S01]  /*5ca0*/  HADD2.F32 R95, -RZ, R97.H0_H0 ;  /* 0x20000061ff5f7230 */ /* 0x000fe20000004100 */
[----:B------:R-:W-:Y:S01]  /*5cb0*/  F2FP.F16.E5M2.UNPACK_B R105, R153.H1 ;  /* 0x00000099ff69723e */ /* 0x000fe200030004ff */
[C---:B--2---:R-:W-:Y:S01]  /*5cc0*/  FMUL R0, R78.reuse, R4 ;  /* 0x000000044e007220 */ /* 0x044fe20000400000 */
[C---:B-1----:R-:W-:Y:S01]  /*5cd0*/  FMUL R2, R78.reuse, R5 ;  /* 0x000000054e027220 */ /* 0x042fe20000400000 */
[C---:B------:R-:W-:Y:S01]  /*5ce0*/  FMUL R4, R78.reuse, R8 ;  /* 0x000000084e047220 */ /* 0x040fe20000400000 */
[C---:B------:R-:W-:Y:S01]  /*5cf0*/  FMUL R5, R78.reuse, R9 ;  /* 0x000000094e057220 */ /* 0x040fe20000400000 */
[C---:B------:R-:W-:Y:S01]  /*5d00*/  FFMA R0, R81.reuse, R82, R0 ;  /* 0x0000005251007223 */ /* 0x040fe20000000000 */
[C---:B------:R-:W-:Y:S01]  /*5d10*/  FFMA R2, R81.reuse, R83, R2 ;  /* 0x0000005351027223 */ /* 0x040fe20000000002 */
[C---:B------:R-:W-:Y:S01]  /*5d20*/  FMUL R8, R78.reuse, R12 ;  /* 0x0000000c4e087220 */ /* 0x040fe20000400000 */
[C---:B------:R-:W-:Y:S01]  /*5d30*/  FMUL R9, R78.reuse, R13 ;  /* 0x0000000d4e097220 */ /* 0x040fe20000400000 */
[C---:B------:R-:W-:Y:S01]  /*5d40*/  FMUL R12, R78.reuse, R16 ;  /* 0x000000104e0c7220 */ /* 0x040fe20000400000 */
[C---:B------:R-:W-:Y:S01]  /*5d50*/  FMUL R13, R78.reuse, R17 ;  /* 0x000000114e0d7220 */ /* 0x040fe20000400000 */
[C---:B------:R-:W-:Y:S01]  /*5d60*/  FMUL R16, R78.reuse, R20 ;  /* 0x000000144e107220 */ /* 0x040fe20000400000 */
[C---:B------:R-:W-:Y:S01]  /*5d70*/  FMUL R17, R78.reuse, R21 ;  /* 0x000000154e117220 */ /* 0x040fe20000400000 */
[----:B------:R-:W-:Y:S02]  /*5d80*/  HADD2.F32 R104, -RZ, R103.H1_H1 ;  /* 0x30000067ff687230 */ /* 0x000fe40000004100 */
[C---:B------:R-:W-:Y:S01]  /*5d90*/  FMUL R20, R78.reuse, R24 ;  /* 0x000000184e147220 */ /* 0x040fe20000400000 */
[C---:B------:R-:W-:Y:S01]  /*5da0*/  FMUL R21, R78.reuse, R25 ;  /* 0x000000194e157220 */ /* 0x040fe20000400000 */
[C---:B------:R-:W-:Y:S01]  /*5db0*/  FMUL R24, R78.reuse, R28 ;  /* 0x0000001c4e187220 */ /* 0x040fe20000400000 */
[C---:B------:R-:W-:Y:S01]  /*5dc0*/  FMUL R25, R78.reuse, R29 ;  /* 0x0000001d4e197220 */ /* 0x040fe20000400000 */
[C---:B------:R-:W-:Y:S01]  /*5dd0*/  FMUL R28, R78.reuse, R32 ;  /* 0x000000204e1c7220 */ /* 0x040fe20000400000 */
[C---:B------:R-:W-:Y:S01]  /*5de0*/  FMUL R29, R78.reuse, R33 ;  /* 0x000000214e1d7220 */ /* 0x040fe20000400000 */
[C---:B------:R-:W-:Y:S01]  /*5df0*/  FMUL R32, R78.reuse, R36 ;  /* 0x000000244e207220 */ /* 0x040fe20000400000 */
[----:B------:R-:W-:Y:S01]  /*5e00*/  F2FP.F16.E5M2.UNPACK_B R107, R154 ;  /* 0x0000009aff6b723e */ /* 0x000fe200020004ff */
[C---:B------:R-:W-:Y:S01]  /*5e10*/  FMUL R33, R78.reuse, R37 ;  /* 0x000000254e217220 */ /* 0x040fe20000400000 */
[C---:B------:R-:W-:Y:S01]  /*5e20*/  FMUL R36, R78.reuse, R40 ;  /* 0x000000284e247220 */ /* 0x040fe20000400000 */
[----:B------:R-:W-:Y:S01]  /*5e30*/  F2FP.F16.E5M2.UNPACK_B R109, R154.H1 ;  /* 0x0000009aff6d723e */ /* 0x000fe200030004ff */
[C---:B------:R-:W-:Y:S01]  /*5e40*/  FMUL R37, R78.reuse, R41 ;  /* 0x000000294e257220 */ /* 0x040fe20000400000 */
[----:B------:R-:W-:Y:S02]  /*5e50*/  HADD2.F32 R108, -RZ, R107.H1_H1 ;  /* 0x3000006bff6c7230 */ /* 0x000fe40000004100 */
        /* <DEDUP_REMOVED lines=26> */
[C---:B------:R-:W-:Y:S01]  /*6000*/  FFMA R3, R81.reuse, R84, R3 ;  /* 0x0000005451037223 */ /* 0x040fe20000000003 */
[C---:B------:R-:W-:Y:S01]  /*6010*/  FFMA R7, R81.reuse, R86, R7 ;  /* 0x0000005651077223 */ /* 0x040fe20000000007 */
[----:B------:R-:W-:Y:S01]  /*6020*/  F2FP.F16.E5M2.UNPACK_B R127, R159 ;  /* 0x0000009fff7f723e */ /* 0x000fe200020004ff */
[C---:B------:R-:W-:Y:S01]  /*6030*/  FFMA R4, R81.reuse, R85, R4 ;  /* 0x0000005551047223 */ /* 0x040fe20000000004 */
[C---:B------:R-:W-:Y:S01]  /*6040*/  FFMA R5, R81.reuse, R88, R5 ;  /* 0x0000005851057223 */ /* 0x040fe20000000005 */
[----:B------:R-:W-:Y:S01]  /*6050*/  F2FP.F16.E5M2.UNPACK_B R129, R159.H1 ;  /* 0x0000009fff81723e */ /* 0x000fe200030004ff */
[----:B------:R-:W-:Y:S01]  /*6060*/  FFMA R6, R81, R87, R6 ;  /* 0x0000005751067223 */ /* 0x000fe20000000006 */
[----:B------:R-:W-:Y:S01]  /*6070*/  F2FP.SATFINITE.E5M2.F32.PACK_AB_MERGE_C R185, R7, R3, RZ ;  /* 0x0000000307b9723e */ /* 0x000fe200048060ff */
[----:B------:R-:W-:Y:S02]  /*6080*/  HADD2.F32 R124, -RZ, R123.H1_H1 ;  /* 0x3000007bff7c7230 */ /* 0x000fe40000004100 */
[----:B------:R-:W-:Y:S01]  /*6090*/  FMUL R11, R78, R11 ;  /* 0x0000000b4e0b7220 */ /* 0x000fe20000400000 */
[----:B------:R-:W-:Y:S01]  /*60a0*/  HADD2.F32 R128, -RZ, R127.H1_H1 ;  /* 0x3000007fff807230 */ /* 0x000fe20000004100 */
[----:B------:R-:W-:Y:S01]  /*60b0*/  F2FP.SATFINITE.E5M2.F32.PACK_AB_MERGE_C R184, R2, R0, R185 ;  /* 0x0000000002b8723e */ /* 0x000fe200048060b9 */
[C---:B------:R-:W-:Y:S01]  /*60c0*/  FMUL R10, R78.reuse, R14 ;  /* 0x0000000e4e0a7220 */ /* 0x040fe20000400000 */
[C---:B------:R-:W-:Y:S01]  /*60d0*/  FFMA R11, R81.reuse, R90, R11 ;  /* 0x0000005a510b7223 */ /* 0x040fe2000000000b */
[C---:B------:R-:W-:Y:S01]  /*60e0*/  FFMA R8, R81.reuse, R89, R8 ;  /* 0x0000005951087223 */ /* 0x040fe20000000008 */
[----:B------:R-:W-:Y:S01]  /*60f0*/  FFMA R9, R81, R92, R9 ;  /* 0x0000005c51097223 */ /* 0x000fe20000000009 */
[----:B------:R-:W-:Y:S01]  /*6100*/  F2FP.F16.E5M2.UNPACK_B R131, R160 ;  /* 0x000000a0ff83723e */ /* 0x000fe200020004ff */
[----:B------:R-:W-:Y:S01]  /*6110*/  HADD2.F32 R98, -RZ, R97.H1_H1 ;  /* 0x30000061ff627230 */ /* 0x000fe20000004100 */
[----:B------:R-:W-:Y:S01]  /*6120*/  F2FP.SATFINITE.E5M2.F32.PACK_AB_MERGE_C R186, R11, R6, RZ ;  /* 0x000000060bba723e */ /* 0x000fe200048060ff */
[----:B------:R-:W-:Y:S01]  /*6130*/  FFMA R10, R81, R91, R10 ;  /* 0x0000005b510a7223 */ /* 0x000fe2000000000a */
[----:B------:R-:W-:Y:S02]  /*6140*/  HADD2.F32 R97, -RZ, R99.H0_H0 ;  /* 0x20000063ff617230 */ /* 0x000fe40000004100 */
[C---:B------:R-:W-:Y:S01]  /*6150*/  FMUL R15, R78.reuse, R15 ;  /* 0x0000000f4e0f7220 */ /* 0x040fe20000400000 */
[----:B------:R-:W-:Y:S01]  /*6160*/  F2FP.SATFINITE.E5M2.F32.PACK_AB_MERGE_C R185, R5, R4, R186 ;  /* 0x0000000405b9723e */ /* 0x000fe200048060ba */
[----:B------:R-:W-:Y:S02]  /*6170*/  HADD2.F32 R132, -RZ, R131.H1_H1 ;  /* 0x30000083ff847230 */ /* 0x000fe40000004100 */
[C---:B------:R-:W-:Y:S01]  /*6180*/  FMUL R14, R78.reuse, R18 ;  /* 0x000000124e0e7220 */ /* 0x040fe20000400000 */
[C---:B------:R-:W-:Y:S01]  /*6190*/  FFMA R15, R81.reuse, R94, R15 ;  /* 0x0000005e510f7223 */ /* 0x040fe2000000000f */
[C---:B------:R-:W-:Y:S01]  /*61a0*/  FFMA R12, R81.reuse, R93, R12 ;  /* 0x0000005d510c7223 */ /* 0x040fe2000000000c */
[----:B------:R-:W-:Y:S01]  /*61b0*/  FFMA R13, R81, R96, R13 ;  /* 0x00000060510d7223 */ /* 0x000fe2000000000d */
[----:B------:R-:W-:Y:S01]  /*61c0*/  F2FP.F16.E5M2.UNPACK_B R133, R160.H1 ;  /* 0x000000a0ff85723e */ /* 0x000fe200030004ff */
[--C-:B------:R-:W-:Y:S01]  /*61d0*/  HADD2.F32 R99, -RZ, R101.reuse.H0_H0 ;  /* 0x20000065ff637230 */ /* 0x100fe20000004100 */
[----:B------:R-:W-:Y:S01]  /*61e0*/  F2FP.SATFINITE.E5M2.F32.PACK_AB_MERGE_C R186, R15, R10, RZ ;  /* 0x0000000a0fba723e */ /* 0x000fe200048060ff */
[----:B------:R-:W-:Y:S01]  /*61f0*/  FFMA R14, R81, R95, R14 ;  /* 0x0000005f510e7223 */ /* 0x000fe2000000000e */
[C---:B------:R-:W-:Y:S01]  /*6200*/  FMUL R19, R78.reuse, R19 ;  /* 0x000000134e137220 */ /* 0x040fe20000400000 */
[----:B------:R-:W-:Y:S01]  /*6210*/  HADD2.F32 R102, -RZ, R101.H1_H1 ;  /* 0x30000065ff667230 */ /* 0x000fe20000004100 */
[----:B------:R-:W-:Y:S01]  /*6220*/  F2FP.SATFINITE.E5M2.F32.PACK_AB_MERGE_C R186, R9, R8, R186 ;  /* 0x0000000809ba723e */ /* 0x000fe200048060ba */
[----:B------:R-:W-:Y:S02]  /*6230*/  HADD2.F32 R101, -RZ, R103.H0_H0 ;  /* 0x20000067ff657230 */ /* 0x000fe40000004100 */
[C---:B------:R-:W-:Y:S01]  /*6240*/  FFMA R19, R81.reuse, R98, R19 ;  /* 0x0000006251137223 */ /* 0x040fe20000000013 */
[C---:B------:R-:W-:Y:S01]  /*6250*/  FFMA R16, R81.reuse, R97, R16 ;  /* 0x0000006151107223 */ /* 0x040fe20000000010 */
[----:B------:R-:W-:Y:S01]  /*6260*/  FFMA R17, R81, R100, R17 ;  /* 0x0000006451117223 */ /* 0x000fe20000000011 */
[C---:B------:R-:W-:Y:S01]  /*6270*/  FMUL R18, R78.reuse, R22 ;  /* 0x000000164e127220 */ /* 0x040fe20000400000 */
[----:B------:R-:W-:Y:S01]  /*6280*/  F2FP.F16.E5M2.UNPACK_B R135, R161 ;  /* 0x000000a1ff87723e */ /* 0x000fe200020004ff */
        /* <DEDUP_REMOVED lines=10> */
[----:B------:R1:W-:Y:S01]  /*6330*/  STS.128 [R172+UR49+0x4200], R184 ;  /* 0x004200b8ac007988 */ /* 0x0003e20008000c31 */
[----:B------:R-:W-:Y:S01]  /*6340*/  HADD2.F32 R136, -RZ, R135.H1_H1 ;  /* 0x30000087ff887230 */ /* 0x000fe20000004100 */
[----:B------:R-:W-:Y:S01]  /*6350*/  F2FP.SATFINITE.E5M2.F32.PACK_AB_MERGE_C R196, R23, R18, RZ ;  /* 0x0000001217c4723e */ /* 0x000fe200048060ff */
[C---:B------:R-:W-:Y:S01]  /*6360*/  FMUL R22, R78.reuse, R26 ;  /* 0x0000001a4e167220 */ /* 0x040fe20000400000 */
[C---:B------:R-:W-:Y:S01]  /*6370*/  FMUL R27, R78.reuse, R27 ;  /* 0x0000001b4e1b7220 */ /* 0x040fe20000400000 */
[--C-:B------:R-:W-:Y:S01]  /*6380*/  HADD2.F32 R107, -RZ, R109.reuse.H0_H0 ;  /* 0x2000006dff6b7230 */ /* 0x100fe20000004100 */
[----:B------:R-:W-:Y:S01]  /*6390*/  F2FP.SATFINITE.E5M2.F32.PACK_AB_MERGE_C R196, R17, R16, R196 ;  /* 0x0000001011c4723e */ /* 0x000fe200048060c4 */
[C---:B------:R-:W-:Y:S01]  /*63a0*/  FFMA R22, R81.reuse, R103, R22 ;  /* 0x0000006751167223 */ /* 0x040fe20000000016 */
[C---:B------:R-:W-:Y:S01]  /*63b0*/  FFMA R27, R81.reuse, R106, R27 ;  /* 0x0000006a511b7223 */ /* 0x040fe2000000001b */
[C---:B------:R-:W-:Y:S01]  /*63c0*/  FFMA R24, R81.reuse, R105, R24 ;  /* 0x0000006951187223 */ /* 0x040fe20000000018 */
[----:B------:R-:W-:Y:S01]  /*63d0*/  F2FP.F16.E5M2.UNPACK_B R137, R161.H1 ;  /* 0x000000a1ff89723e */ /* 0x000fe200030004ff */
[----:B------:R-:W-:Y:S02]  /*63e0*/  HADD2.F32 R110, -RZ, R109.H1_H1 ;  /* 0x3000006dff6e7230 */ /* 0x000fe40000004100 */
[----:B------:R-:W-:Y:S01]  /*63f0*/  FFMA R25, R81, R108, R25 ;  /* 0x0000006c51197223 */ /* 0x000fe20000000019 */
[----:B------:R-:W-:Y:S01]  /*6400*/  F2FP.SATFINITE.E5M2.F32.PACK_AB_MERGE_C R197, R27, R22, RZ ;  /* 0x000000161bc5723e */ /* 0x000fe200048060ff */
[----:B------:R-:W-:Y:S02]  /*6410*/  HADD2.F32 R109, -RZ, R111.H0_H0 ;  /* 0x2000006fff6d7230 */ /* 0x000fe40000004100 */
[C---:B------:R-:W-:Y:S01]  /*6420*/  FMUL R26, R78.reuse, R30 ;  /* 0x0000001e4e1a7220 */ /* 0x040fe20000400000 */
[C---:B------:R-:W-:Y:S01]  /*6430*/  FMUL R31, R78.reuse, R31 ;  /* 0x0000001f4e1f7220 */ /* 0x040fe20000400000 */
[--C-:B------:R-:W-:Y:S01]  /*6440*/  HADD2.F32 R111, -RZ, R113.reuse.H0_H0 ;  /* 0x20000071ff6f7230 */ /* 0x100fe20000004100 */
[----:B------:R-:W-:Y:S01]  /*6450*/  F2FP.SATFINITE.E5M2.F32.PACK_AB_MERGE_C R197, R21, R20, R197 ;  /* 0x0000001415c5723e */ /* 0x000fe200048060c5 */
[C---:B------:R-:W-:Y:S01]  /*6460*/  FFMA R26, R81.reuse, R107, R26 ;  /* 0x0000006b511a7223 */ /* 0x040fe2000000001a */
[C---:B------:R-:W-:Y:S01]  /*6470*/  FFMA R31, R81.reuse, R110, R31 ;  /* 0x0000006e511f7223 */ /* 0x040fe2000000001f */
[C---:B------:R-:W-:Y:S01]  /*6480*/  FFMA R28, R81.reuse, R109, R28 ;  /* 0x0000006d511c7223 */ /* 0x040fe2000000001c */
[----:B------:R-:W-:Y:S01]  /*6490*/  F2FP.F16.E5M2.UNPACK_B R139, R162 ;  /* 0x000000a2ff8b723e */ /* 0x000fe200020004ff */
[----:B------:R-:W-:Y:S02]  /*64a0*/  HADD2.F32 R114, -RZ, R113.H1_H1 ;  /* 0x30000071ff727230 */ /* 0x000fe40000004100 */
[----:B------:R-:W-:Y:S01]  /*64b0*/  FFMA R29, R81, R112, R29 ;  /* 0x00000070511d7223 */ /* 0x000fe2000000001d */
[----:B------:R-:W-:Y:S01]  /*64c0*/  F2FP.SATFINITE.E5M2.F32.PACK_AB_MERGE_C R198, R31, R26, RZ ;  /* 0x0000001a1fc6723e */ /* 0x000fe200048060ff */
[----:B------:R-:W-:Y:S02]  /*64d0*/  HADD2.F32 R113, -RZ, R115.H0_H0 ;  /* 0x20000073ff717230 */ /* 0x000fe40000004100 */
[C---:B------:R-:W-:Y:S01]  /*64e0*/  FMUL R30, R78.reuse, R34 ;  /* 0x000000224e1e7220 */ /* 0x040fe20000400000 */
[----:B------:R-:W-:Y:S01]  /*64f0*/  HADD2.F32 R140, -RZ, R139.H1_H1 ;  /* 0x3000008bff8c7230 */ /* 0x000fe20000004100 */
[----:B------:R-:W-:Y:S01]  /*6500*/  F2FP.SATFINITE.E5M2.F32.PACK_AB_MERGE_C R198, R25, R24, R198 ;  /* 0x0000001819c6723e */ /* 0x000fe200048060c6 */
[C---:B------:R-:W-:Y:S01]  /*6510*/  FMUL R35, R78.reuse, R35 ;  /* 0x000000234e237220 */ /* 0x040fe20000400000 */
[--C-:B------:R-:W-:Y:S02]  /*6520*/  HADD2.F32 R115, -RZ, R117.reuse.H0_H0 ;  /* 0x20000075ff737230 */ /* 0x100fe40000004100 */
[C---:B------:R-:W-:Y:S01]  /*6530*/  FFMA R30, R81.reuse, R111, R30 ;  /* 0x0000006f511e7223 */ /* 0x040fe2000000001e */
[----:B------:R-:W-:Y:S02]  /*6540*/  HADD2.F32 R118, -RZ, R117.H1_H1 ;  /* 0x30000075ff767230 */ /* 0x000fe40000004100 */
[C---:B------:R-:W-:Y:S01]  /*6550*/  FFMA R35, R81.reuse, R114, R35 ;  /* 0x0000007251237223 */ /* 0x040fe20000000023 */
[C---:B------:R-:W-:Y:S01]  /*6560*/  FFMA R32, R81.reuse, R113, R32 ;  /* 0x0000007151207223 */ /* 0x040fe20000000020 */
[----:B------:R-:W-:Y:S01]  /*6570*/  F2FP.F16.E5M2.UNPACK_B R141, R162.H1 ;  /* 0x000000a2ff8d723e */ /* 0x000fe200030004ff */
[----:B------:R-:W-:Y:S01]  /*6580*/  FFMA R33, R81, R116, R33 ;  /* 0x0000007451217223 */ /* 0x000fe20000000021 */
[----:B------:R-:W-:Y:S01]  /*6590*/  HADD2.F32 R117, -RZ, R119.H0_H0 ;  /* 0x20000077ff757230 */ /* 0x000fe20000004100 */
        /* <DEDUP_REMOVED lines=9> */
[----:B------:R1:W-:Y:S01]  /*6630*/  STS.128 [R204+0x4010], R196 ;  /* 0x004010c4cc007388 */ /* 0x0003e20000000c00 */
[----:B------:R-:W-:Y:S01]  /*6640*/  FFMA R37, R81, R120, R37 ;  /* 0x0000007851257223 */ /* 0x000fe20000000025 */
[----:B------:R-:W-:Y:S01]  /*6650*/  F2FP.SATFINITE.E5M2.F32.PACK_AB_MERGE_C R200, R39, R34, RZ ;  /* 0x0000002227c8723e */ /* 0x000fe200048060ff */
[----:B------:R-:W-:Y:S02]  /*6660*/  HADD2.F32 R122, -RZ, R121.H1_H1 ;  /* 0x30000079ff7a7230 */ /* 0x000fe40000004100 */
[C---:B------:R-:W-:Y:S01]  /*6670*/  FMUL R38, R78.reuse, R42 ;  /* 0x0000002a4e267220 */ /* 0x040fe20000400000 */
[----:B------:R-:W-:Y:S01]  /*6680*/  HADD2.F32 R121, -RZ, R123.H0_H0 ;  /* 0x2000007bff797230 */ /* 0x000fe20000004100 */
[----:B------:R-:W-:Y:S01]  /*6690*/  F2FP.SATFINITE.E5M2.F32.PACK_AB_MERGE_C R200, R33, R32, R200 ;  /* 0x0000002021c8723e */ /* 0x000fe200048060c8 */
[----:B------:R-:W-:Y:S02]  /*66a0*/  HADD2.F32 R144, -RZ, R143.H1_H1 ;  /* 0x3000008fff907230 */ /* 0x000fe40000004100 */
[C---:B------:R-:W-:Y:S01]  /*66b0*/  FFMA R38, R81.reuse, R119, R38 ;  /* 0x0000007751267223 */ /* 0x040fe20000000026 */
[C---:B------:R-:W-:Y:S01]  /*66c0*/  FMUL R43, R78.reuse, R43 ;  /* 0x0000002b4e2b7220 */ /* 0x040fe20000400000 */
[--C-:B------:R-:W-:Y:S02]  /*66d0*/  HADD2.F32 R123, -RZ, R125.reuse.H0_H0 ;  /* 0x2000007dff7b7230 */ /* 0x100fe40000004100 */
[C---:B------:R-:W-:Y:S01]  /*66e0*/  FMUL R42, R78.reuse, R46 ;  /* 0x0000002e4e2a7220 */ /* 0x040fe20000400000 */
[----:B------:R-:W-:Y:S02]  /*66f0*/  HADD2.F32 R126, -RZ, R125.H1_H1 ;  /* 0x3000007dff7e7230 */ /* 0x000fe40000004100 */
[C---:B------:R-:W-:Y:S01]  /*6700*/  FFMA R43, R81.reuse, R122, R43 ;  /* 0x0000007a512b7223 */ /* 0x040fe2000000002b */
[----:B------:R-:W-:Y:S01]  /*6710*/  F2FP.F16.E5M2.UNPACK_B R145, R163.H1 ;  /* 0x000000a3ff91723e */ /* 0x000fe200030004ff */
[C---:B------:R-:W-:Y:S01]  /*6720*/  FFMA R40, R81.reuse, R121, R40 ;  /* 0x0000007951287223 */ /* 0x040fe20000000028 */
[----:B------:R-:W-:Y:S01]  /*6730*/  FFMA R41, R81, R124, R41 ;  /* 0x0000007c51297223 */ /* 0x000fe20000000029 */
[----:B------:R-:W-:Y:S01]  /*6740*/  ISETP.NE.AND P0, PT, R193, RZ, PT ;  /* 0x000000ffc100720c */ /* 0x000fe20003f05270 */
[----:B------:R-:W-:Y:S01]  /*6750*/  HADD2.F32 R125, -RZ, R127.H0_H0 ;  /* 0x2000007fff7d7230 */ /* 0x000fe20000004100 */
[----:B------:R-:W-:Y:S01]  /*6760*/  F2FP.SATFINITE.E5M2.F32.PACK_AB_MERGE_C R201, R43, R38, RZ ;  /* 0x000000262bc9723e */ /* 0x000fe200048060ff */
[----:B------:R-:W-:Y:S01]  /*6770*/  FFMA R42, R81, R123, R42 ;  /* 0x0000007b512a7223 */ /* 0x000fe2000000002a */
[C---:B------:R-:W-:Y:S01]  /*6780*/  FMUL R47, R78.reuse, R47 ;  /* 0x0000002f4e2f7220 */ /* 0x040fe20000400000 */
[--C-:B------:R-:W-:Y:S01]  /*6790*/  HADD2.F32 R127, -RZ, R129.reuse.H0_H0 ;  /* 0x20000081ff7f7230 */ /* 0x100fe20000004100 */
[----:B------:R-:W-:Y:S01]  /*67a0*/  F2FP.SATFINITE.E5M2.F32.PACK_AB_MERGE_C R201, R37, R36, R201 ;  /* 0x0000002425c9723e */ /* 0x000fe200048060c9 */
[----:B------:R-:W-:Y:S02]  /*67b0*/  HADD2.F32 R130, -RZ, R129.H1_H1 ;  /* 0x30000081ff827230 */ /* 0x000fe40000004100 */
[C---:B------:R-:W-:Y:S01]  /*67c0*/  FFMA R47, R81.reuse, R126, R47 ;  /* 0x0000007e512f7223 */ /* 0x040fe2000000002f */
[C---:B------:R-:W-:Y:S01]  /*67d0*/  FFMA R44, R81.reuse, R125, R44 ;  /* 0x0000007d512c7223 */ /* 0x040fe2000000002c */
[C---:B------:R-:W-:Y:S01]  /*67e0*/  FFMA R45, R81.reuse, R128, R45 ;  /* 0x00000080512d7223 */ /* 0x040fe2000000002d */
[----:B------:R-:W-:Y:S02]  /*67f0*/  HADD2.F32 R129, -RZ, R131.H0_H0 ;  /* 0x20000083ff817230 */ /* 0x000fe40000004100 */
[C---:B------:R-:W-:Y:S01]  /*6800*/  FMUL R46, R78.reuse, R50 ;  /* 0x000000324e2e7220 */ /* 0x040fe20000400000 */
[C---:B------:R-:W-:Y:S01]  /*6810*/  FMUL R51, R78.reuse, R51 ;  /* 0x000000334e337220 */ /* 0x040fe20000400000 */
[--C-:B------:R-:W-:Y:S02]  /*6820*/  HADD2.F32 R131, -RZ, R133.reuse.H0_H0 ;  /* 0x20000085ff837230 */ /* 0x100fe40000004100 */
[C---:B------:R-:W-:Y:S01]  /*6830*/  FMUL R50, R78.reuse, R54 ;  /* 0x000000364e327220 */ /* 0x040fe20000400000 */
[C---:B------:R-:W-:Y:S01]  /*6840*/  FFMA R46, R81.reuse, R127, R46 ;  /* 0x0000007f512e7223 */ /* 0x040fe2000000002e */
[----:B------:R-:W-:Y:S02]  /*6850*/  HADD2.F32 R134, -RZ, R133.H1_H1 ;  /* 0x30000085ff867230 */ /* 0x000fe40000004100 */
[C---:B------:R-:W-:Y:S01]  /*6860*/  FFMA R51, R81.reuse, R130, R51 ;  /* 0x0000008251337223 */ /* 0x040fe20000000033 */
[----:B------:R-:W-:Y:S02]  /*6870*/  HADD2.F32 R133, -RZ, R135.H0_H0 ;  /* 0x20000087ff857230 */ /* 0x000fe40000004100 */
[C---:B------:R-:W-:Y:S01]  /*6880*/  FMUL R55, R78.reuse, R55 ;  /* 0x000000374e377220 */ /* 0x040fe20000400000 */
[C---:B------:R-:W-:Y:S01]  /*6890*/  FFMA R48, R81.reuse, R129, R48 ;  /* 0x0000008151307223 */ /* 0x040fe20000000030 */
[C---:B------:R-:W-:Y:S01]  /*68a0*/  FFMA R49, R81.reuse, R132, R49 ;  /* 0x0000008451317223 */ /* 0x040fe20000000031 */
[--C-:B------:R-:W-:Y:S02]  /*68b0*/  HADD2.F32 R135, -RZ, R137.reuse.H0_H0 ;  /* 0x20000089ff877230 */ /* 0x100fe40000004100 */
[C---:B------:R-:W-:Y:S01]  /*68c0*/  FFMA R50, R81.reuse, R131, R50 ;  /* 0x0000008351327223 */ /* 0x040fe20000000032 */
[----:B------:R-:W-:Y:S02]  /*68d0*/  HADD2.F32 R138, -RZ, R137.H1_H1 ;  /* 0x30000089ff8a7230 */ /* 0x000fe40000004100 */
[C---:B------:R-:W-:Y:S01]  /*68e0*/  FMUL R54, R78.reuse, R58 ;  /* 0x0000003a4e367220 */ /* 0x040fe20000400000 */
[----:B------:R-:W-:Y:S02]  /*68f0*/  HADD2.F32 R137, -RZ, R139.H0_H0 ;  /* 0x2000008bff897230 */ /* 0x000fe40000004100 */
[C---:B------:R-:W-:Y:S01]  /*6900*/  FFMA R55, R81.reuse, R134, R55 ;  /* 0x0000008651377223 */ /* 0x040fe20000000037 */
        /* <DEDUP_REMOVED lines=16> */
[----:B------:R-:W-:Y:S01]  /*6a10*/  FFMA R63, R81, R142, R63 ;  /* 0x0000008e513f7223 */ /* 0x000fe2000000003f */
[----:B------:R-:W-:Y:S01]  /*6a20*/  FMUL R67, R78, R67 ;  /* 0x000000434e437220 */ /* 0x000fe20000400000 */
[----:B------:R-:W-:Y:S01]  /*6a30*/  F2FP.SATFINITE.E5M2.F32.PACK_AB_MERGE_C R202, R47, R42, RZ ;  /* 0x0000002a2fca723e */ /* 0x000fe200048060ff */
[----:B------:R-:W-:Y:S01]  /*6a40*/  FFMA R60, R81, R141, R60 ;  /* 0x0000008d513c7223 */ /* 0x000fe2000000003c */
[----:B------:R-:W-:Y:S01]  /*6a50*/  F2FP.SATFINITE.E5M2.F32.PACK_AB_MERGE_C R203, R51, R46, RZ ;  /* 0x0000002e33cb723e */ /* 0x000fe200048060ff */
[C---:B------:R-:W-:Y:S01]  /*6a60*/  FFMA R61, R81.reuse, R144, R61 ;  /* 0x00000090513d7223 */ /* 0x040fe2000000003d */
[C---:B------:R-:W-:Y:S01]  /*6a70*/  FFMA R62, R81.reuse, R143, R62 ;  /* 0x0000008f513e7223 */ /* 0x040fe2000000003e */
[----:B------:R-:W-:Y:S01]  /*6a80*/  FFMA R67, R81, R146, R67 ;  /* 0x0000009251437223 */ /* 0x000fe20000000043 */
[----:B------:R-:W-:Y:S02]  /*6a90*/  F2FP.SATFINITE.E5M2.F32.PACK_AB_MERGE_C R202, R41, R40, R202 ;  /* 0x0000002829ca723e */ /* 0x000fe400048060ca */
[----:B------:R-:W-:Y:S02]  /*6aa0*/  F2FP.SATFINITE.E5M2.F32.PACK_AB_MERGE_C R203, R45, R44, R203 ;  /* 0x0000002c2dcb723e */ /* 0x000fe400048060cb */
[----:B------:R-:W-:Y:S02]  /*6ab0*/  F2FP.SATFINITE.E5M2.F32.PACK_AB_MERGE_C R212, R55, R50, RZ ;  /* 0x0000003237d4723e */ /* 0x000fe400048060ff */
[----:B------:R-:W-:Y:S01]  /*6ac0*/  F2FP.SATFINITE.E5M2.F32.PACK_AB_MERGE_C R213, R59, R54, RZ ;  /* 0x000000363bd5723e */ /* 0x000fe200048060ff */
[----:B------:R1:W-:Y:S01]  /*6ad0*/  STS.128 [R206+0x4020], R200 ;  /* 0x004020c8ce007388 */ /* 0x0003e20000000c00 */
[----:B------:R-:W-:Y:S02]  /*6ae0*/  F2FP.SATFINITE.E5M2.F32.PACK_AB_MERGE_C R214, R63, R58, RZ ;  /* 0x0000003a3fd6723e */ /* 0x000fe400048060ff */
[----:B------:R-:W-:Y:S02]  /*6af0*/  F2FP.SATFINITE.E5M2.F32.PACK_AB_MERGE_C R215, R67, R62, RZ ;  /* 0x0000003e43d7723e */ /* 0x000fe400048060ff */
[----:B------:R-:W-:Y:S02]  /*6b00*/  F2FP.SATFINITE.E5M2.F32.PACK_AB_MERGE_C R212, R49, R48, R212 ;  /* 0x0000003031d4723e */ /* 0x000fe400048060d4 */
[----:B------:R-:W-:Y:S02]  /*6b10*/  F2FP.SATFINITE.E5M2.F32.PACK_AB_MERGE_C R213, R53, R52, R213 ;  /* 0x0000003435d5723e */ /* 0x000fe400048060d5 */
[----:B------:R-:W-:Y:S02]  /*6b20*/  F2FP.SATFINITE.E5M2.F32.PACK_AB_MERGE_C R214, R57, R56, R214 ;  /* 0x0000003839d6723e */ /* 0x000fe400048060d6 */
[----:B------:R-:W-:Y:S02]  /*6b30*/  F2FP.SATFINITE.E5M2.F32.PACK_AB_MERGE_C R215, R61, R60, R215 ;  /* 0x0000003c3dd7723e */ /* 0x000fe400048060d7 */
[----:B------:R-:W-:Y:S02]  /*6b40*/  LEA R210, R181, UR49, 0x3 ;  /* 0x00000031b5d27c11 */ /* 0x000fe4000f8e18ff */
[----:B------:R-:W-:Y:S01]  /*6b50*/  @P6 SHF.L.U32 R221, R180, 0x1f, RZ ;  /* 0x0000001fb4dd6819 */ /* 0x000fe200000006ff */
[----:B------:R1:W-:Y:S01]  /*6b60*/  STS.128 [R205+0x4010], R212 ;  /* 0x004010d4cd007388 */ /* 0x0003e20000000c00 */
[----:B------:R-:W-:Y:S01]  /*6b70*/  @!PT LDS RZ, [RZ] ;  /* 0x00000000fffff984 */ /* 0x000fe20000000800 */
[----:B------:R-:W-:Y:S01]  /*6b80*/  @!PT LDS RZ, [RZ] ;  /* 0x00000000fffff984 */ /* 0x000fe20000000800 */
[----:B------:R-:W-:Y:S01]  /*6b90*/  @!PT LDS RZ, [RZ] ;  /* 0x00000000fffff984 */ /* 0x000fe20000000800 */
[----:B------:R-:W-:Y:S01]  /*6ba0*/  @!PT LDS RZ, [RZ] ;  /* 0x00000000fffff984 */ /* 0x000fe20000000800 */
[----:B------:R2:W-:Y:S07]  /*6bb0*/  MEMBAR.ALL.CTA ;  /* 0x0000000000007992 */ /* 0x0005ee0000008000 */
[----:B--2---:R-:W2:Y:S02]  /*6bc0*/  FENCE.VIEW.ASYNC.S ;  /* 0x00000000000073c6 */ /* 0x004ea40000000000 */
[----:B--2---:R-:W-:Y:S06]  /*6bd0*/  BAR.SYNC.DEFER_BLOCKING 0x1, 0x80 ;  /* 0x0042000000007b1d */ /* 0x004fec0000010000 */
[----:B------:R-:W-:Y:S05]  /*6be0*/  @P0 BRA `(.L_x_98) ;  /* 0x0000000000280947 */ /* 0x000fea0003800000 */
[----:B------:R-:W-:Y:S02]  /*6bf0*/  UIADD3 UR4, UPT, UPT, UR49, 0x4200, URZ ;  /* 0x0000420031047890 */ /* 0x000fe4000fffe0ff */
[----:B------:R-:W-:Y:S01]  /*6c00*/  UIADD3 UR6, UP0, UPT, UR52, 0x680, URZ ;  /* 0x0000068034067890 */ /* 0x000fe2000ff1e0ff */
[----:B------:R-:W-:Y:S03]  /*6c10*/  UMOV UR43, UR36 ;  /* 0x00000024002b7c82 */ /* 0x000fe60008000000 */
[----:B------:R-:W-:Y:S01]  /*6c20*/  MOV R192, UR4 ;  /* 0x0000000400c07c02 */ /* 0x000fe20008000f00 */
[----:B------:R-:W-:Y:S03]  /*6c30*/  UIADD3.X UR7, UPT, UPT, URZ, UR53, URZ, UP0, !UPT ;  /* 0x00000035ff077290 */ /* 0x000fe600087fe4ff */
[----:B------:R-:W-:Y:S11]  /*6c40*/  R2UR UR40, R192 ;  /* 0x00000000c02872ca */ /* 0x000ff600000e0000 */
[----:B------:R-:W-:Y:S02]  /*6c50*/  @!UPT UIADD3 URZ, UPT, UPT, URZ, URZ, URZ ;  /* 0x000000fffffff290 */ /* 0x000fe4000fffe0ff */
[----:B------:R2:W-:Y:S01]  /*6c60*/  UTMASTG.3D [UR40], [UR6] ;  /* 0x00000028060073b5 */ /* 0x0005e20008010000 */
[----:B------:R0:W-:Y:S01]  /*6c70*/  UTMACMDFLUSH ;  /* 0x00000000000079b7 */ /* 0x0001e20000000000 */
[----:B--2---:R-:W-:Y:S04]  /*6c80*/  DEPBAR.LE SB0, 0x1 ;  /* 0x000080400000791a */ /* 0x004fe80000000000 */
.L_x_98:
[----:B------:R-:W-:Y:S05]  /*6c90*/  BSYNC.RECONVERGENT B0 ;  /* 0x0000000000007941 */ /* 0x000fea0003800200 */
.L_x_97:
[----:B------:R-:W-:Y:S06]  /*6ca0*/  BAR.SYNC.DEFER_BLOCKING 0x1, 0x80 ;  /* 0x0042000000007b1d */ /* 0x000fec0000010000 */
[----:B------:R-:W2:Y:S01]  /*6cb0*/  @P6 SYNCS.PHASECHK.TRANS64.TRYWAIT P0, [R210+URZ+0x60], R221 ;  /* 0x000060ddd20065a7 */ /* 0x000ea200080011ff */
[----:B------:R-:W-:Y:S01]  /*6cc0*/  BSSY B1, `(.L_x_99) ;  /* 0x0000023000017945 */ /* 0x000fe20003800000 */
[----:B--2---:R-:W-:Y:S03]  /*6cd0*/  @P6 SEL R208, RZ, 0x1, !P0 ;  /* 0x00000001ffd06807 */ /* 0x004fe60004000000 */
[----:B------:R-:W-:Y:S05]  /*6ce0*/  @!P6 BRA `(.L_x_100) ;  /* 0x000000000080e947 */ /* 0x000fea0003800000 */
[----:B------:R-:W-:Y:S01]  /*6cf0*/  ISETP.NE.AND P1, PT, R209, RZ, PT ;  /* 0x000000ffd100720c */ /* 0x000fe20003f25270 */
[----:B------:R-:W-:Y:S01]  /*6d00*/  BSSY B0, `(.L_x_101) ;  /* 0x000000a000007945 */ /* 0x000fe20003800000 */
[----:B------:R-:W-:Y:S11]  /*6d10*/  ISETP.NE.AND P0, PT, R208, RZ, PT ;  /* 0x000000ffd000720c */ /* 0x000ff60003f05270 */
[----:B------:R-:W-:Y:S04]  /*6d20*/  @P1 IMAD R0, R181, 0x2000, R190 ;  /* 0x00002000b5001824 */ /* 0x000fe800078e02be */
[C---:B------:R-:W-:Y:S01]  /*6d30*/  @P1 IMAD.IADD R2, R0.reuse, 0x1, R211 ;  /* 0x0000000100021824 */ /* 0x040fe200078e02d3 */
[----:B------:R-:W-:Y:S03]  /*6d40*/  @P1 IADD3 R219, PT, PT, R0, R219, RZ ;  /* 0x000000db00db1210 */ /* 0x000fe60007ffe0ff */
[----:B------:R-:W-:Y:S01]  /*6d50*/  @P1 IMAD.IADD R217, R217, 0x1, R2 ;  /* 0x00000001d9d91824 */ /* 0x000fe200078e0202 */
[----:B------:R-:W-:Y:S06]  /*6d60*/  @P0 BRA `(.L_x_102) ;  /* 0x00000000000c0947 */ /* 0x000fec0003800000 */
[----:B------:R-:W-:Y:S04]  /*6d70*/  SHF.L.U32 R3, R180, 0x1f, RZ ;  /* 0x0000001fb4037819 */ /* 0x000fe800000006ff */
[----:B------:R-:W2:Y:S02]  /*6d80*/  SYNCS.PHASECHK.TRANS64.TRYWAIT P0, [R210+URZ+0x60], R3 ;  /* 0x00006003d20075a7 */ /* 0x000ea400080011ff */
[----:B--2---:R-:W-:Y:S05]  /*6d90*/  @!P0 BRA `(.L_x_103) ;  /* 0x0000001c00e88947 */ /* 0x004fea0003800000 */
.L_x_102:
[----:B------:R-:W-:Y:S05]  /*6da0*/  BSYNC B0 ;  /* 0x0000000000007941 */ /* 0x000fea0003800000 */
.L_x_101:
[----:B------:R-:W-:Y:S01]  /*6db0*/  ISETP.NE.AND P0, PT, R209, RZ, PT ;  /* 0x000000ffd100720c */ /* 0x000fe20003f05270 */
[----:B--2---:R-:W-:Y:S02]  /*6dc0*/  VIADD R210, R210, 0x70 ;  /* 0x00000070d2d27836 */ /* 0x004fe40000000000 */
[----:B------:R-:W-:Y:S02]  /*6dd0*/  IMAD.U32 R3, RZ, RZ, UR37 ;  /* 0x00000025ff037e24 */ /* 0x000fe4000f8e00ff */
[----:B------:R-:W-:Y:S03]  /*6de0*/  VIADD R181, R181, 0x1 ;  /* 0x00000001b5b57836 */ /* 0x000fe60000000000 */
[----:B------:R-:W-:Y:S05]  /*6df0*/  PRMT R3, R3, 0x654, R210 ;  /* 0x0000065403037816 */ /* 0x000fea00000000d2 */
[----:B------:R2:W3:Y:S04]  /*6e00*/  @P0 LDS.128 R148, [R0] ;  /* 0x0000000000940984 */ /* 0x0004e80000000c00 */
[----:B------:R2:W4:Y:S04]  /*6e10*/  @P0 LDS.128 R152, [R2+0x10] ;  /* 0x0000100002980984 */ /* 0x0005280000000c00 */
        /* <DEDUP_REMOVED lines=9> */
[----:B------:R-:W-:Y:S01]  /*6eb0*/  SEL R181, R181, RZ, P0 ;  /* 0x000000ffb5b57207 */ /* 0x000fe20000000000 */
[----:B-----5:R5:W-:Y:S02]  /*6ec0*/  SYNCS.ARRIVE.TRANS64.RED.A1T0 RZ, [R3+URZ], RZ ;  /* 0x000000ff03ff79a7 */ /* 0x020be400081004ff */
[----:B-----5:R-:W-:Y:S04]  /*6ed0*/  SEL R3, RZ, 0x1, P0 ;  /* 0x00000001ff037807 */ /* 0x020fe80000000000 */
[----:B--234-:R-:W-:Y:S02]  /*6ee0*/  LOP3.LUT R180, R180, R3, RZ, 0x3c, !PT ;  /* 0x00000003b4b47212 */ /* 0x01cfe400078e3cff */
.L_x_100:
[----:B------:R-:W-:Y:S05]  /*6ef0*/  BSYNC B1 ;  /* 0x0000000000017941 */ /* 0x000fea0003800000 */
.L_x_99:
[----:B------:R-:W-:Y:S05]  /*6f00*/  VIADD R0, R80, 0x40 ;  /* 0x0000004050007836 */ /* 0x000fea0000000000 */
[----:B------:R-:W-:Y:S04]  /*6f10*/  SHF.R.U32.HI R0, RZ, 0x15, R0 ;  /* 0x00000015ff007819 */ /* 0x000fe80000011600 */
[----:B------:R-:W-:Y:S11]  /*6f20*/  LOP3.LUT P0, RZ, R0, 0x3, R173, 0x48, !PT ;  /* 0x0000000300ff7812 */ /* 0x000ff600078048ad */
[----:B------:R-:W-:Y:S02]  /*6f30*/  @!UPT UIADD3 URZ, UPT, UPT, URZ, URZ, URZ ;  /* 0x000000fffffff290 */ /* 0x000fe4000fffe0ff */
[----:B------:R-:W-:Y:S05]  /*6f40*/  @!P0 BRA `(.L_x_104) ;  /* 0x0000000000408947 */ /* 0x000fea0003800000 */
[----:B------:R-:W2:Y:S01]  /*6f50*/  LDCU.64 UR8, c[0x4][0x70] ;  /* 0x01000e00ff0877ac */ /* 0x000ea20008000a00 */
[----:B------:R-:W-:Y:S01]  /*6f60*/  MOV R3, 0x0 ;  /* 0x0000000000037802 */ /* 0x000fe20000000f00 */
[----:B------:R-:W-:Y:S02]  /*6f70*/  HFMA2 R12, -RZ, RZ, 0, 5.9604644775390625e-08 ;  /* 0x00000001ff0c7431 */ /* 0x000fe400000001ff */
[----:B------:R-:W-:Y:S02]  /*6f80*/  IMAD.MOV.U32 R8, RZ, RZ, 0x192 ;  /* 0x00000192ff087424 */ /* 0x000fe400078e00ff */
[----:B------:R-:W-:Y:S01]  /*6f90*/  IMAD.MOV.U32 R13, RZ, RZ, RZ ;  /* 0x000000ffff0d7224 */ /* 0x000fe200078e00ff */
[----:B------:R-:W3:Y:S01]  /*6fa0*/  LDCU.64 UR6, c[0x4][0x78] ;  /* 0x01000f00ff0677ac */ /* 0x000ee20008000a00 */
[----:B------:R-:W4:Y:S01]  /*6fb0*/  LDC.64 R2, c[0x4][R3] ;  /* 0x0100000003027b82 */ /* 0x000f220000000a00 */
[----:B------:R-:W5:Y:S01]  /*6fc0*/  LDCU.64 UR4, c[0x4][0x10] ;  /* 0x01000200ff0477ac */ /* 0x000f620008000a00 */
[----:B--2---:R-:W-:Y:S01]  /*6fd0*/  MOV R5, UR9 ;  /* 0x0000000900057c02 */ /* 0x004fe20008000f00 */
[----:B------:R-:W-:Y:S01]  /*6fe0*/  IMAD.U32 R4, RZ, RZ, UR8 ;  /* 0x00000008ff047e24 */ /* 0x000fe2000f8e00ff */
[----:B---3--:R-:W-:Y:S01]  /*6ff0*/  MOV R7, UR7 ;  /* 0x0000000700077c02 */ /* 0x008fe20008000f00 */
[----:B------:R-:W-:Y:S01]  /*7000*/  IMAD.U32 R6, RZ, RZ, UR6 ;  /* 0x00000006ff067e24 */ /* 0x000fe2000f8e00ff */
[----:B-----5:R-:W-:Y:S01]  /*7010*/  MOV R11, UR5 ;  /* 0x00000005000b7c02 */ /* 0x020fe20008000f00 */
[----:B------:R-:W-:Y:S02]  /*7020*/  IMAD.U32 R10, RZ, RZ, UR4 ;  /* 0x00000004ff0a7e24 */ /* 0x000fe4000f8e00ff */
[----:B------:R-:W-:Y:S07]  /*7030*/  LEPC R20, `(.L_x_104) ;  /* 0x000000001014794e */ /* 0x000fee0000000000 */
[----:B-1--4-:R-:W-:Y:S05]  /*7040*/  CALL.ABS.NOINC R2 ;  /* 0x0000000002007343 */ /* 0x012fea0003c00000 */
.L_x_104:
[----:B------:R-:W-:Y:S01]  /*7050*/  ISETP.NE.AND P0, PT, R193, RZ, PT ;  /* 0x000000ffc100720c */ /* 0x000fe20003f05270 */
[----:B------:R-:W-:Y:S05]  /*7060*/  WARPSYNC.ALL ;  /* 0x0000000000007948 */ /* 0x000fea0003800000 */
[----:B------:R-:W-:Y:S01]  /*7070*/  R2UR UR4, R80 ;  /* 0x00000000500472ca */ /* 0x000fe200000e0000 */
[----:B------:R-:W-:Y:S01]  /*7080*/  BSSY.RECONVERGENT B0, `(.L_x_105) ;  /* 0x000011d000007945 */ /* 0x000fe20003800200 */
[----:B------:R-:W-:Y:S02]  /*7090*/  F2FP.F16.E5M2.UNPACK_B R11, R149 ;  /* 0x00000095ff0b723e */ /* 0x000fe400020004ff */
[----:B------:R-:W-:Y:S02]  /*70a0*/  F2FP.F16.E5M2.UNPACK_B R10, R150 ;  /* 0x00000096ff0a723e */ /* 0x000fe400020004ff */
[----:B------:R-:W-:Y:S01]  /*70b0*/  F2FP.F16.E5M2.UNPACK_B R9, R151 ;  /* 0x00000097ff09723e */ /* 0x000fe200020004ff */
[--C-:B------:R-:W-:Y:S01]  /*70c0*/  HADD2.F32 R83, -RZ, R11.reuse.H0_H0 ;  /* 0x2000000bff537230 */ /* 0x100fe20000004100 */
[----:B------:R-:W-:Y:S01]  /*70d0*/  F2FP.F16.E5M2.UNPACK_B R8, R152 ;  /* 0x00000098ff08723e */ /* 0x000fe200020004ff */
[----:B------:R-:W-:Y:S01]  /*70e0*/  HADD2.F32 R84, -RZ, R11.H1_H1 ;  /* 0x3000000bff547230 */ /* 0x000fe20000004100 */
[----:B------:R-:W-:Y:S01]  /*70f0*/  F2FP.F16.E5M2.UNPACK_B R7, R153 ;  /* 0x00000099ff07723e */ /* 0x000fe200020004ff */
[--C-:B------:R-:W-:Y:S01]  /*7100*/  HADD2.F32 R87, -RZ, R10.reuse.H0_H0 ;  /* 0x2000000aff577230 */ /* 0x100fe20000004100 */
[----:B------:R-:W-:Y:S01]  /*7110*/  F2FP.F16.E5M2.UNPACK_B R6, R154 ;  /* 0x0000009aff06723e */ /* 0x000fe200020004ff */
[----:B------:R-:W-:Y:S01]  /*7120*/  HADD2.F32 R88, -RZ, R10.H1_H1 ;  /* 0x3000000aff587230 */ /* 0x000fe20000004100 */
[----:B------:R-:W-:Y:S01]  /*7130*/  F2FP.F16.E5M2.UNPACK_B R5, R155 ;  /* 0x0000009bff05723e */ /* 0x000fe200020004ff */
[--C-:B------:R-:W-:Y:S01]  /*7140*/  HADD2.F32 R91, -RZ, R9.reuse.H0_H0 ;  /* 0x20000009ff5b7230 */ /* 0x100fe20000004100 */
[----:B-1----:R-:W-:Y:S01]  /*7150*/  F2FP.F16.E5M2.UNPACK_B R4, R156 ;  /* 0x0000009cff04723e */ /* 0x002fe200020004ff */
[----:B------:R-:W-:Y:S01]  /*7160*/  HADD2.F32 R92, -RZ, R9.H1_H1 ;  /* 0x30000009ff5c7230 */ /* 0x000fe20000004100 */
[-C--:B------:R-:W-:Y:S01]  /*7170*/  F2FP.F16.E5M2.UNPACK_B R2, R148.reuse ;  /* 0x00000094ff02723e */ /* 0x080fe200020004ff */
[--C-:B------:R-:W-:Y:S01]  /*7180*/  HADD2.F32 R95, -RZ, R8.reuse.H0_H0 ;  /* 0x20000008ff5f7230 */ /* 0x100fe20000004100 */
[----:B------:R-:W-:Y:S01]  /*7190*/  F2FP.F16.E5M2.UNPACK_B R148, R148.H1 ;  /* 0x00000094ff94723e */ /* 0x000fe200030004ff */
[----:B------:R-:W-:Y:S01]  /*71a0*/  HADD2.F32 R97, -RZ, R8.H1_H1 ;  /* 0x30000008ff617230 */ /* 0x000fe20000004100 */
[----:B------:R-:W-:Y:S01]  /*71b0*/  F2FP.F16.E5M2.UNPACK_B R149, R149.H1 ;  /* 0x00000095ff95723e */ /* 0x000fe200030004ff */
[--C-:B------:R-:W-:Y:S01]  /*71c0*/  HADD2.F32 R98, -RZ, R7.reuse.H0_H0 ;  /* 0x20000007ff627230 */ /* 0x100fe20000004100 */
[----:B------:R-:W-:Y:S01]  /*71d0*/  F2FP.F16.E5M2.UNPACK_B R150, R150.H1 ;  /* 0x00000096ff96723e */ /* 0x000fe200030004ff */
[----:B------:R-:W-:Y:S01]  /*71e0*/  HADD2.F32 R101, -RZ, R7.H1_H1 ;  /* 0x30000007ff657230 */ /* 0x000fe20000004100 */
[----:B------:R-:W-:Y:S01]  /*71f0*/  F2FP.F16.E5M2.UNPACK_B R151, R151.H1 ;  /* 0x00000097ff97723e */ /* 0x000fe200030004ff */
[--C-:B------:R-:W-:Y:S01]  /*7200*/  HADD2.F32 R102, -RZ, R6.reuse.H0_H0 ;  /* 0x20000006ff667230 */ /* 0x100fe20000004100 */
[----:B------:R-:W-:Y:S01]  /*7210*/  F2FP.F16.E5M2.UNPACK_B R138, R163 ;  /* 0x000000a3ff8a723e */ /* 0x000fe200020004ff */
[----:B------:R-:W-:Y:S01]  /*7220*/  HADD2.F32 R105, -RZ, R6.H1_H1 ;  /* 0x30000006ff697230 */ /* 0x000fe20000004100 */
[----:B------:R-:W-:Y:S01]  /*7230*/  R2UR UR5, R207 ;  /* 0x00000000cf0572ca */ /* 0x000fe200000e0000 */
        /* <DEDUP_REMOVED lines=8> */
[----:B------:R-:W1:Y:S01]  /*72c0*/  LDTM.x64 R4, tmem[UR4+0x40] ;  /* 0x00004004000479ee */ /* 0x000e620008340000 */
[--C-:B------:R-:W-:Y:S01]  /*72d0*/  HADD2.F32 R0, -RZ, R2.reuse.H0_H0 ;  /* 0x20000002ff007230 */ /* 0x100fe20000004100 */
[----:B------:R-:W-:Y:S01]  /*72e0*/  NOP ;  /* 0x0000000000007918 */ /* 0x000fe20000000000 */
[----:B------:R-:W-:Y:S01]  /*72f0*/  HADD2.F32 R2, -RZ, R2.H1_H1 ;  /* 0x30000002ff027230 */ /* 0x000fe20000004100 */
[----:B------:R-:W-:Y:S01]  /*7300*/  UIADD3 UR5, UPT, UPT, UR5, 0xd0, URZ ;  /* 0x000000d005057890 */ /* 0x000fe2000fffe0ff */
[--C-:B------:R-:W-:Y:S01]  /*7310*/  HADD2.F32 R86, -RZ, R149.reuse.H1_H1 ;  /* 0x30000095ff567230 */ /* 0x100fe20000004100 */
[----:B------:R-:W-:Y:S01]  /*7320*/  F2FP.F16.E5M2.UNPACK_B R132, R161 ;  /* 0x000000a1ff84723e */ /* 0x000fe200020004ff */
[--C-:B------:R-:W-:Y:S01]  /*7330*/  HADD2.F32 R114, -RZ, R116.reuse.H0_H0 ;  /* 0x20000074ff727230 */ /* 0x100fe20000004100 */
[----:B------:R-:W-:Y:S01]  /*7340*/  UPRMT UR5, UR37, 0x654, UR5 ;  /* 0x0000065425057896 */ /* 0x000fe20008000005 */
[----:B------:R-:W-:Y:S01]  /*7350*/  HADD2.F32 R117, -RZ, R116.H1_H1 ;  /* 0x30000074ff757230 */ /* 0x000fe20000004100 */
[----:B------:R-:W-:Y:S01]  /*7360*/  F2FP.F16.E5M2.UNPACK_B R136, R162 ;  /* 0x000000a2ff88723e */ /* 0x000fe200020004ff */
[--C-:B------:R-:W-:Y:S01]  /*7370*/  HADD2.F32 R118, -RZ, R120.reuse.H0_H0 ;  /* 0x20000078ff767230 */ /* 0x100fe20000004100 */
[----:B------:R-:W-:Y:S01]  /*7380*/  F2FP.F16.E5M2.UNPACK_B R152, R152.H1 ;  /* 0x00000098ff98723e */ /* 0x000fe200030004ff */
[----:B------:R-:W-:Y:S01]  /*7390*/  HADD2.F32 R121, -RZ, R120.H1_H1 ;  /* 0x30000078ff797230 */ /* 0x000fe20000004100 */
[----:B------:R-:W-:Y:S01]  /*73a0*/  F2FP.F16.E5M2.UNPACK_B R153, R153.H1 ;  /* 0x00000099ff99723e */ /* 0x000fe200030004ff */
[--C-:B------:R-:W-:Y:S01]  /*73b0*/  HADD2.F32 R122, -RZ, R124.reuse.H0_H0 ;  /* 0x2000007cff7a7230 */ /* 0x100fe20000004100 */
[----:B------:R-:W-:Y:S01]  /*73c0*/  F2FP.F16.E5M2.UNPACK_B R154, R154.H1 ;  /* 0x0000009aff9a723e */ /* 0x000fe200030004ff */
[----:B-1----:R-:W-:Y:S01]  /*73d0*/  SYNCS.ARRIVE.TRANS64.RED.A1T0 RZ, [UR5], RZ ;  /* 0x000000ffffff79a7 */ /* 0x002fe20008100405 */
[----:B------:R-:W-:Y:S01]  /*73e0*/  HADD2.F32 R125, -RZ, R124.H1_H1 ;  /* 0x3000007cff7d7230 */ /* 0x000fe20000004100 */
[----:B------:R-:W-:Y:S01]  /*73f0*/  F2FP.F16.E5M2.UNPACK_B R155, R155.H1 ;  /* 0x0000009bff9b723e */ /* 0x000fe200030004ff */
[--C-:B------:R-:W-:Y:S01]  /*7400*/  HADD2.F32 R126, -RZ, R128.reuse.H0_H0 ;  /* 0x20000080ff7e7230 */ /* 0x100fe20000004100 */
[----:B------:R-:W-:Y:S01]  /*7410*/  F2FP.F16.E5M2.UNPACK_B R156, R156.H1 ;  /* 0x0000009cff9c723e */ /* 0x000fe200030004ff */
[----:B------:R-:W-:Y:S01]  /*7420*/  HADD2.F32 R129, -RZ, R128.H1_H1 ;  /* 0x30000080ff817230 */ /* 0x000fe20000004100 */
[----:B------:R-:W-:Y:S01]  /*7430*/  F2FP.F16.E5M2.UNPACK_B R157, R157.H1 ;  /* 0x0000009dff9d723e */ /* 0x000fe200030004ff */
[C---:B------:R-:W-:Y:S01]  /*7440*/  FMUL R4, R78.reuse, R4 ;  /* 0x000000044e047220 */ /* 0x040fe20000400000 */
[C---:B------:R-:W-:Y:S01]  /*7450*/  FMUL R5, R78.reuse, R5 ;  /* 0x000000054e057220 */ /* 0x040fe20000400000 */
[----:B------:R-:W-:Y:S02]  /*7460*/  HADD2.F32 R3, -RZ, R148.H0_H0 ;  /* 0x20000094ff037230 */ /* 0x000fe40000004100 */
        /* <DEDUP_REMOVED lines=9> */
[C---:B------:R-:W-:Y:S01]  /*7500*/  FMUL R2, R78.reuse, R21 ;  /* 0x000000154e027220 */ /* 0x040fe20000400000 */
[C---:B------:R-:W-:Y:S01]  /*7510*/  FMUL R21, R78.reuse, R28 ;  /* 0x0000001c4e157220 */ /* 0x040fe20000400000 */
[----:B------:R-:W-:Y:S02]  /*7520*/  HADD2.F32 R130, -RZ, R132.H0_H0 ;  /* 0x20000084ff827230 */ /* 0x000fe40000004100 */
[C---:B------:R-:W-:Y:S01]  /*7530*/  FMUL R6, R78.reuse, R6 ;  /* 0x000000064e067220 */ /* 0x040fe20000400000 */
[----:B------:R-:W-:Y:S02]  /*7540*/  HADD2.F32 R82, -RZ, R148.H1_H1 ;  /* 0x30000094ff527230 */ /* 0x000fe40000004100 */
[C---:B------:R-:W-:Y:S01]  /*7550*/  FMUL R7, R78.reuse, R7 ;  /* 0x000000074e077220 */ /* 0x040fe20000400000 */
[----:B------:R-:W-:Y:S02]  /*7560*/  HADD2.F32 R85, -RZ, R149.H0_H0 ;  /* 0x20000095ff557230 */ /* 0x000fe40000004100 */
[C---:B------:R-:W-:Y:S01]  /*7570*/  FFMA R6, R81.reuse, R3, R6 ;  /* 0x0000000351067223 */ /* 0x040fe20000000006 */
[----:B------:R-:W-:Y:S02]  /*7580*/  HADD2.F32 R133, -RZ, R132.H1_H1 ;  /* 0x30000084ff857230 */ /* 0x000fe40000004100 */
[C---:B------:R-:W-:Y:S01]  /*7590*/  FFMA R7, R81.reuse, R82, R7 ;  /* 0x0000005251077223 */ /* 0x040fe20000000007 */
[C---:B------:R-:W-:Y:S01]  /*75a0*/  FFMA R8, R81.reuse, R83, R8 ;  /* 0x0000005351087223 */ /* 0x040fe20000000008 */
[C---:B------:R-:W-:Y:S01]  /*75b0*/  FFMA R9, R81.reuse, R84, R9 ;  /* 0x0000005451097223 */ /* 0x040fe20000000009 */
[--C-:B------:R-:W-:Y:S02]  /*75c0*/  HADD2.F32 R82, -RZ, R138.reuse.H0_H0 ;  /* 0x2000008aff527230 */ /* 0x100fe40000004100 */
[C---:B------:R-:W-:Y:S01]  /*75d0*/  FMUL R10, R78.reuse, R10 ;  /* 0x0000000a4e0a7220 */ /* 0x040fe20000400000 */
[----:B------:R-:W-:Y:S02]  /*75e0*/  HADD2.F32 R83, -RZ, R138.H1_H1 ;  /* 0x3000008aff537230 */ /* 0x000fe40000004100 */
[C---:B------:R-:W-:Y:S01]  /*75f0*/  FMUL R11, R78.reuse, R11 ;  /* 0x0000000b4e0b7220 */ /* 0x040fe20000400000 */
[----:B------:R-:W-:Y:S02]  /*7600*/  HADD2.F32 R89, -RZ, R150.H0_H0 ;  /* 0x20000096ff597230 */ /* 0x000fe40000004100 */
[C---:B------:R-:W-:Y:S01]  /*7610*/  FFMA R10, R81.reuse, R85, R10 ;  /* 0x00000055510a7223 */ /* 0x040fe2000000000a */
[--C-:B------:R-:W-:Y:S02]  /*7620*/  HADD2.F32 R134, -RZ, R136.reuse.H0_H0 ;  /* 0x20000088ff867230 */ /* 0x100fe40000004100 */
[C---:B------:R-:W-:Y:S01]  /*7630*/  FFMA R11, R81.reuse, R86, R11 ;  /* 0x00000056510b7223 */ /* 0x040fe2000000000b */
[C---:B------:R-:W-:Y:S01]  /*7640*/  FFMA R12, R81.reuse, R87, R12 ;  /* 0x00000057510c7223 */ /* 0x040fe2000000000c */
[----:B------:R-:W-:Y:S01]  /*7650*/  FFMA R13, R81, R88, R13 ;  /* 0x00000058510d7223 */ /* 0x000fe2000000000d */
[----:B------:R-:W-:Y:S01]  /*7660*/  F2FP.SATFINITE.E5M2.F32.PACK_AB_MERGE_C R86, R7, R6, RZ ;  /* 0x000000060756723e */ /* 0x000fe200048060ff */
[C---:B------:R-:W-:Y:S01]  /*7670*/  FMUL R7, R78.reuse, R24 ;  /* 0x000000184e077220 */ /* 0x040fe20000400000 */
[----:B------:R-:W-:Y:S01]  /*7680*/  F2FP.SATFINITE.E5M2.F32.PACK_AB_MERGE_C R138, R11, R10, RZ ;  /* 0x0000000a0b8a723e */ /* 0x000fe200048060ff */
[C---:B------:R-:W-:Y:S01]  /*7690*/  FMUL R10, R78.reuse, R25 ;  /* 0x000000194e0a7220 */ /* 0x040fe20000400000 */
[C---:B------:R-:W-:Y:S01]  /*76a0*/  FMUL R25, R78.reuse, R32 ;  /* 0x000000204e197220 */ /* 0x040fe20000400000 */
[----:B------:R-:W-:Y:S02]  /*76b0*/  HADD2.F32 R137, -RZ, R136.H1_H1 ;  /* 0x30000088ff897230 */ /* 0x000fe40000004100 */
[C---:B------:R-:W-:Y:S01]  /*76c0*/  FMUL R14, R78.reuse, R14 ;  /* 0x0000000e4e0e7220 */ /* 0x040fe20000400000 */
[----:B------:R-:W-:Y:S02]  /*76d0*/  HADD2.F32 R90, -RZ, R150.H1_H1 ;  /* 0x30000096ff5a7230 */ /* 0x000fe40000004100 */
[C---:B------:R-:W-:Y:S01]  /*76e0*/  FMUL R15, R78.reuse, R15 ;  /* 0x0000000f4e0f7220 */ /* 0x040fe20000400000 */
[--C-:B------:R-:W-:Y:S02]  /*76f0*/  HADD2.F32 R93, -RZ, R151.reuse.H0_H0 ;  /* 0x20000097ff5d7230 */ /* 0x100fe40000004100 */
[C---:B------:R-:W-:Y:S01]  /*7700*/  FFMA R14, R81.reuse, R89, R14 ;  /* 0x00000059510e7223 */ /* 0x040fe2000000000e */
[----:B------:R-:W-:Y:S02]  /*7710*/  HADD2.F32 R94, -RZ, R151.H1_H1 ;  /* 0x30000097ff5e7230 */ /* 0x000fe40000004100 */
[C---:B------:R-:W-:Y:S01]  /*7720*/  FFMA R15, R81.reuse, R90, R15 ;  /* 0x0000005a510f7223 */ /* 0x040fe2000000000f */
[C---:B------:R-:W-:Y:S01]  /*7730*/  FFMA R16, R81.reuse, R91, R16 ;  /* 0x0000005b51107223 */ /* 0x040fe20000000010 */
[----:B------:R-:W-:Y:S01]  /*7740*/  FFMA R17, R81, R92, R17 ;  /* 0x0000005c51117223 */ /* 0x000fe20000000011 */
[C---:B------:R-:W-:Y:S01]  /*7750*/  FMUL R18, R78.reuse, R18 ;  /* 0x000000124e127220 */ /* 0x040fe20000400000 */
[C---:B------:R-:W-:Y:S01]  /*7760*/  FMUL R19, R78.reuse, R19 ;  /* 0x000000134e137220 */ /* 0x040fe20000400000 */
[--C-:B------:R-:W-:Y:S01]  /*7770*/  HADD2.F32 R96, -RZ, R152.reuse.H0_H0 ;  /* 0x20000098ff607230 */ /* 0x100fe20000004100 */
[----:B------:R-:W-:Y:S01]  /*7780*/  F2FP.SATFINITE.E5M2.F32.PACK_AB_MERGE_C R14, R15, R14, RZ ;  /* 0x0000000e0f0e723e */ /* 0x000fe200048060ff */
[C---:B------:R-:W-:Y:S01]  /*7790*/  FFMA R18, R81.reuse, R93, R18 ;  /* 0x0000005d51127223 */ /* 0x040fe20000000012 */
[C---:B------:R-:W-:Y:S01]  /*77a0*/  FFMA R19, R81.reuse, R94, R19 ;  /* 0x0000005e51137223 */ /* 0x040fe20000000013 */
[C---:B------:R-:W-:Y:S01]  /*77b0*/  FFMA R0, R81.reuse, R95, R0 ;  /* 0x0000005f51007223 */ /* 0x040fe20000000000 */
[----:B------:R-:W-:Y:S01]  /*77c0*/  FFMA R2, R81, R97, R2 ;  /* 0x0000006151027223 */ /* 0x000fe20000000002 */
[----:B------:R-:W-:Y:S02]  /*77d0*/  HADD2.F32 R99, -RZ, R152.H1_H1 ;  /* 0x30000098ff637230 */ /* 0x000fe40000004100 */
[C---:B------:R-:W-:Y:S01]  /*77e0*/  FMUL R3, R78.reuse, R22 ;  /* 0x000000164e037220 */ /* 0x040fe20000400000 */
[----:B------:R-:W-:Y:S01]  /*77f0*/  F2FP.SATFINITE.E5M2.F32.PACK_AB_MERGE_C R18, R19, R18, RZ ;  /* 0x000000121312723e */ /* 0x000fe200048060ff */
[C---:B------:R-:W-:Y:S01]  /*7800*/  FMUL R22, R78.reuse, R29 ;  /* 0x0000001d4e167220 */ /* 0x040fe20000400000 */
[C---:B------:R-:W-:Y:S01]  /*7810*/  FMUL R29, R78.reuse, R36 ;  /* 0x000000244e1d7220 */ /* 0x040fe20000400000 */
[C---:B------:R-:W-:Y:S01]  /*7820*/  FFMA R3, R81.reuse, R96, R3 ;  /* 0x0000006051037223 */ /* 0x040fe20000000003 */
[C---:B------:R-:W-:Y:S01]  /*7830*/  FMUL R6, R78.reuse, R23 ;  /* 0x000000174e067220 */ /* 0x040fe20000400000 */
[--C-:B------:R-:W-:Y:S02]  /*7840*/  HADD2.F32 R100, -RZ, R153.reuse.H0_H0 ;  /* 0x20000099ff647230 */ /* 0x100fe40000004100 */
[C---:B------:R-:W-:Y:S01]  /*7850*/  FMUL R11, R78.reuse, R26 ;  /* 0x0000001a4e0b7220 */ /* 0x040fe20000400000 */
[----:B------:R-:W-:Y:S02]  /*7860*/  HADD2.F32 R103, -RZ, R153.H1_H1 ;  /* 0x30000099ff677230 */ /* 0x000fe40000004100 */
[C---:B------:R-:W-:Y:S01]  /*7870*/  FFMA R6, R81.reuse, R99, R6 ;  /* 0x0000006351067223 */ /* 0x040fe20000000006 */
[C---:B------:R-:W-:Y:S01]  /*7880*/  FFMA R7, R81.reuse, R98, R7 ;  /* 0x0000006251077223 */ /* 0x040fe20000000007 */
[C---:B------:R-:W-:Y:S01]  /*7890*/  FFMA R10, R81.reuse, R101, R10 ;  /* 0x00000065510a7223 */ /* 0x040fe2000000000a */
[C---:B------:R-:W-:Y:S01]  /*78a0*/  FFMA R11, R81.reuse, R100, R11 ;  /* 0x00000064510b7223 */ /* 0x040fe2000000000b */
[----:B------:R-:W-:Y:S01]  /*78b0*/  FMUL R26, R78, R33 ;  /* 0x000000214e1a7220 */ /* 0x000fe20000400000 */
[----:B------:R-:W-:Y:S01]  /*78c0*/  F2FP.SATFINITE.E5M2.F32.PACK_AB_MERGE_C R3, R6, R3, RZ ;  /* 0x000000030603723e */ /* 0x000fe200048060ff */
[C---:B------:R-:W-:Y:S01]  /*78d0*/  FMUL R33, R78.reuse, R40 ;  /* 0x000000284e217220 */ /* 0x040fe20000400000 */
        /* <DEDUP_REMOVED lines=8> */
[C---:B------:R-:W-:Y:S01]  /*7960*/  FMUL R30, R78.reuse, R37 ;  /* 0x000000254e1e7220 */ /* 0x040fe20000400000 */
[C---:B------:R-:W-:Y:S01]  /*7970*/  FMUL R37, R78.reuse, R44 ;  /* 0x0000002c4e257220 */ /* 0x040fe20000400000 */
[C---:B------:R-:W-:Y:S01]  /*7980*/  FMUL R24, R78.reuse, R31 ;  /* 0x0000001f4e187220 */ /* 0x040fe20000400000 */
[----:B------:R-:W-:Y:S01]  /*7990*/  F2FP.F16.E5M2.UNPACK_B R158, R158.H1 ;  /* 0x0000009eff9e723e */ /* 0x000fe200030004ff */
[--C-:B------:R-:W-:Y:S02]  /*79a0*/  HADD2.F32 R108, -RZ, R155.reuse.H0_H0 ;  /* 0x2000009bff6c7230 */ /* 0x100fe40000004100 */
[----:B------:R-:W-:Y:S01]  /*79b0*/  FMUL R27, R78, R34 ;  /* 0x000000224e1b7220 */ /* 0x000fe20000400000 */
[----:B------:R-:W-:Y:S02]  /*79c0*/  HADD2.F32 R111, -RZ, R155.H1_H1 ;  /* 0x3000009bff6f7230 */ /* 0x000fe40000004100 */
[C---:B------:R-:W-:Y:S01]  /*79d0*/  FFMA R24, R81.reuse, R107, R24 ;  /* 0x0000006b51187223 */ /* 0x040fe20000000018 */
[----:B------:R-:W-:Y:S01]  /*79e0*/  F2FP.F16.E5M2.UNPACK_B R159, R159.H1 ;  /* 0x0000009fff9f723e */ /* 0x000fe200030004ff */
[C---:B------:R-:W-:Y:S01]  /*79f0*/  FFMA R25, R81.reuse, R106, R25 ;  /* 0x0000006a51197223 */ /* 0x040fe20000000019 */
[C---:B------:R-:W-:Y:S01]  /*7a00*/  FFMA R26, R81.reuse, R109, R26 ;  /* 0x0000006d511a7223 */ /* 0x040fe2000000001a */
[----:B------:R-:W-:Y:S01]  /*7a10*/  F2FP.F16.E5M2.UNPACK_B R160, R160.H1 ;  /* 0x000000a0ffa0723e */ /* 0x000fe200030004ff */
[C---:B------:R-:W-:Y:S01]  /*7a20*/  FFMA R27, R81.reuse, R108, R27 ;  /* 0x0000006c511b7223 */ /* 0x040fe2000000001b */
[----:B------:R-:W-:Y:S01]  /*7a30*/  F2FP.SATFINITE.E5M2.F32.PACK_AB_MERGE_C R6, R24, R23, RZ ;  /* 0x000000171806723e */ /* 0x000fe200048060ff */
[C---:B------:R-:W-:Y:S01]  /*7a40*/  FMUL R34, R78.reuse, R41 ;  /* 0x000000294e227220 */ /* 0x040fe20000400000 */
[C---:B------:R-:W-:Y:S01]  /*7a50*/  FMUL R41, R78.reuse, R48 ;  /* 0x000000304e297220 */ /* 0x040fe20000400000 */
[----:B------:R-:W-:Y:S01]  /*7a60*/  FMUL R28, R78, R35 ;  /* 0x000000234e1c7220 */ /* 0x000fe20000400000 */
[----:B------:R-:W-:Y:S01]  /*7a70*/  F2FP.F16.E5M2.UNPACK_B R161, R161.H1 ;  /* 0x000000a1ffa1723e */ /* 0x000fe200030004ff */
[--C-:B------:R-:W-:Y:S01]  /*7a80*/  HADD2.F32 R112, -RZ, R156.reuse.H0_H0 ;  /* 0x2000009cff707230 */ /* 0x100fe20000004100 */
[----:B------:R-:W-:Y:S01]  /*7a90*/  F2FP.SATFINITE.E5M2.F32.PACK_AB_MERGE_C R6, R22, R21, R6 ;  /* 0x000000151606723e */ /* 0x000fe20004806006 */
[C---:B------:R-:W-:Y:S01]  /*7aa0*/  FFMA R28, R81.reuse, R111, R28 ;  /* 0x0000006f511c7223 */ /* 0x040fe2000000001c */
[C---:B------:R-:W-:Y:S01]  /*7ab0*/  FFMA R29, R81.reuse, R110, R29 ;  /* 0x0000006e511d7223 */ /* 0x040fe2000000001d */
[C---:B------:R-:W-:Y:S01]  /*7ac0*/  FFMA R30, R81.reuse, R113, R30 ;  /* 0x00000071511e7223 */ /* 0x040fe2000000001e */
[----:B------:R-:W-:Y:S02]  /*7ad0*/  HADD2.F32 R115, -RZ, R156.H1_H1 ;  /* 0x3000009cff737230 */ /* 0x000fe40000004100 */
[C---:B------:R-:W-:Y:S01]  /*7ae0*/  FMUL R31, R78.reuse, R38 ;  /* 0x000000264e1f7220 */ /* 0x040fe20000400000 */
[----:B------:R-:W-:Y:S01]  /*7af0*/  F2FP.F16.E5M2.UNPACK_B R162, R162.H1 ;  /* 0x000000a2ffa2723e */ /* 0x000fe200030004ff */
[C---:B------:R-:W-:Y:S01]  /*7b00*/  FMUL R38, R78.reuse, R45 ;  /* 0x0000002d4e267220 */ /* 0x040fe20000400000 */
[C---:B------:R-:W-:Y:S01]  /*7b10*/  FMUL R45, R78.reuse, R52 ;  /* 0x000000344e2d7220 */ /* 0x040fe20000400000 */
[----:B------:R-:W-:Y:S01]  /*7b20*/  F2FP.F16.E5M2.UNPACK_B R163, R163.H1 ;  /* 0x000000a3ffa3723e */ /* 0x000fe200030004ff */
[----:B------:R-:W-:Y:S01]  /*7b30*/  FFMA R31, R81, R112, R31 ;  /* 0x00000070511f7223 */ /* 0x000fe2000000001f */
[----:B------:R-:W-:Y:S01]  /*7b40*/  FMUL R52, R78, R59 ;  /* 0x0000003b4e347220 */ /* 0x000fe20000400000 */
[----:B------:R-:W-:Y:S01]  /*7b50*/  IADD3 R76, PT, PT, R76, 0x1, RZ ;  /* 0x000000014c4c7810 */ /* 0x000fe20007ffe0ff */
[C---:B------:R-:W-:Y:S01]  /*7b60*/  FMUL R59, R78.reuse, R66 ;  /* 0x000000424e3b7220 */ /* 0x040fe20000400000 */
[----:B------:R-:W-:Y:S01]  /*7b70*/  F2FP.SATFINITE.E5M2.F32.PACK_AB_MERGE_C R66, R13, R12, R14 ;  /* 0x0000000c0d42723e */ /* 0x000fe2000480600e */
[C---:B------:R-:W-:Y:S01]  /*7b80*/  FMUL R32, R78.reuse, R39 ;  /* 0x000000274e207220 */ /* 0x040fe20000400000 */
[--C-:B------:R-:W-:Y:S02]  /*7b90*/  HADD2.F32 R116, -RZ, R157.reuse.H0_H0 ;  /* 0x2000009dff747230 */ /* 0x100fe40000004100 */
[C---:B------:R-:W-:Y:S01]  /*7ba0*/  FMUL R35, R78.reuse, R42 ;  /* 0x0000002a4e237220 */ /* 0x040fe20000400000 */
[----:B------:R-:W-:Y:S02]  /*7bb0*/  HADD2.F32 R119, -RZ, R157.H1_H1 ;  /* 0x3000009dff777230 */ /* 0x000fe40000004100 */
[C---:B------:R-:W-:Y:S01]  /*7bc0*/  FFMA R32, R81.reuse, R115, R32 ;  /* 0x0000007351207223 */ /* 0x040fe20000000020 */
[----:B------:R-:W-:Y:S01]  /*7bd0*/  FMUL R36, R78, R43 ;  /* 0x0000002b4e247220 */ /* 0x000fe20000400000 */
[C---:B------:R-:W-:Y:S01]  /*7be0*/  FFMA R33, R81.reuse, R114, R33 ;  /* 0x0000007251217223 */ /* 0x040fe20000000021 */
[C---:B------:R-:W-:Y:S01]  /*7bf0*/  FFMA R34, R81.reuse, R117, R34 ;  /* 0x0000007551227223 */ /* 0x040fe20000000022 */
[--C-:B------:R-:W-:Y:S01]  /*7c00*/  HADD2.F32 R120, -RZ, R158.reuse.H0_H0 ;  /* 0x2000009eff787230 */ /* 0x100fe20000004100 */
[----:B------:R-:W-:Y:S01]  /*7c10*/  F2FP.SATFINITE.E5M2.F32.PACK_AB_MERGE_C R32, R32, R31, RZ ;  /* 0x0000001f2020723e */ /* 0x000fe200048060ff */
[C---:B------:R-:W-:Y:S01]  /*7c20*/  FFMA R35, R81.reuse, R116, R35 ;  /* 0x0000007451237223 */ /* 0x040fe20000000023 */
[----:B------:R-:W-:Y:S02]  /*7c30*/  HADD2.F32 R123, -RZ, R158.H1_H1 ;  /* 0x3000009eff7b7230 */ /* 0x000fe40000004100 */
[----:B------:R-:W-:Y:S01]  /*7c40*/  FMUL R39, R78, R46 ;  /* 0x0000002e4e277220 */ /* 0x000fe20000400000 */
[----:B------:R-:W-:Y:S01]  /*7c50*/  F2FP.SATFINITE.E5M2.F32.PACK_AB_MERGE_C R32, R30, R29, R32 ;  /* 0x0000001d1e20723e */ /* 0x000fe20004806020 */
[C---:B------:R-:W-:Y:S01]  /*7c60*/  FFMA R36, R81.reuse, R119, R36 ;  /* 0x0000007751247223 */ /* 0x040fe20000000024 */
[C---:B------:R-:W-:Y:S01]  /*7c70*/  FMUL R40, R78.reuse, R47 ;  /* 0x0000002f4e287220 */ /* 0x040fe20000400000 */
[C---:B------:R-:W-:Y:S01]  /*7c80*/  FFMA R37, R81.reuse, R118, R37 ;  /* 0x0000007651257223 */ /* 0x040fe20000000025 */
[C---:B------:R-:W-:Y:S01]  /*7c90*/  FFMA R38, R81.reuse, R121, R38 ;  /* 0x0000007951267223 */ /* 0x040fe20000000026 */
[C---:B------:R-:W-:Y:S01]  /*7ca0*/  FMUL R42, R78.reuse, R49 ;  /* 0x000000314e2a7220 */ /* 0x040fe20000400000 */
[--C-:B------:R-:W-:Y:S02]  /*7cb0*/  HADD2.F32 R124, -RZ, R159.reuse.H0_H0 ;  /* 0x2000009fff7c7230 */ /* 0x100fe40000004100 */
[C---:B------:R-:W-:Y:S01]  /*7cc0*/  FFMA R39, R81.reuse, R120, R39 ;  /* 0x0000007851277223 */ /* 0x040fe20000000027 */
[----:B------:R-:W-:Y:S02]  /*7cd0*/  HADD2.F32 R127, -RZ, R159.H1_H1 ;  /* 0x3000009fff7f7230 */ /* 0x000fe40000004100 */
[C---:B------:R-:W-:Y:S01]  /*7ce0*/  FMUL R43, R78.reuse, R50 ;  /* 0x000000324e2b7220 */ /* 0x040fe20000400000 */
[C---:B------:R-:W-:Y:S01]  /*7cf0*/  FFMA R40, R81.reuse, R123, R40 ;  /* 0x0000007b51287223 */ /* 0x040fe20000000028 */
[C---:B------:R-:W-:Y:S01]  /*7d00*/  FMUL R44, R78.reuse, R51 ;  /* 0x000000334e2c7220 */ /* 0x040fe20000400000 */
[C---:B------:R-:W-:Y:S01]  /*7d10*/  FFMA R41, R81.reuse, R122, R41 ;  /* 0x0000007a51297223 */ /* 0x040fe20000000029 */
[C---:B------:R-:W-:Y:S01]  /*7d20*/  FMUL R50, R78.reuse, R57 ;  /* 0x000000394e327220 */ /* 0x040fe20000400000 */
[C---:B------:R-:W-:Y:S01]  /*7d30*/  FMUL R57, R78.reuse, R64 ;  /* 0x000000404e397220 */ /* 0x040fe20000400000 */
[----:B------:R-:W-:Y:S01]  /*7d40*/  FFMA R42, R81, R125, R42 ;  /* 0x0000007d512a7223 */ /* 0x000fe2000000002a */
[C---:B------:R-:W-:Y:S01]  /*7d50*/  FMUL R46, R78.reuse, R53 ;  /* 0x000000354e2e7220 */ /* 0x040fe20000400000 */
[--C-:B------:R-:W-:Y:S01]  /*7d60*/  HADD2.F32 R128, -RZ, R160.reuse.H0_H0 ;  /* 0x200000a0ff807230 */ /* 0x100fe20000004100 */
[----:B------:R-:W-:Y:S01]  /*7d70*/  F2FP.SATFINITE.E5M2.F32.PACK_AB_MERGE_C R64, R5, R4, R86 ;  /* 0x000000040540723e */ /* 0x000fe20004806056 */
[C---:B------:R-:W-:Y:S01]  /*7d80*/  FMUL R51, R78.reuse, R58 ;  /* 0x0000003a4e337220 */ /* 0x040fe20000400000 */
[C---:B------:R-:W-:Y:S01]  /*7d90*/  FMUL R53, R78.reuse, R60 ;  /* 0x0000003c4e357220 */ /* 0x040fe20000400000 */
[C---:B------:R-:W-:Y:S01]  /*7da0*/  FFMA R43, R81.reuse, R124, R43 ;  /* 0x0000007c512b7223 */ /* 0x040fe2000000002b */
[----:B------:R-:W-:Y:S02]  /*7db0*/  HADD2.F32 R131, -RZ, R160.H1_H1 ;  /* 0x300000a0ff837230 */ /* 0x000fe40000004100 */
[C---:B------:R-:W-:Y:S01]  /*7dc0*/  FMUL R47, R78.reuse, R54 ;  /* 0x000000364e2f7220 */ /* 0x040fe20000400000 */
[C---:B------:R-:W-:Y:S01]  /*7dd0*/  FMUL R58, R78.reuse, R65 ;  /* 0x000000414e3a7220 */ /* 0x040fe20000400000 */
[----:B------:R-:W-:Y:S01]  /*7de0*/  FMUL R60, R78, R67 ;  /* 0x000000434e3c7220 */ /* 0x000fe20000400000 */
[----:B------:R-:W-:Y:S01]  /*7df0*/  F2FP.SATFINITE.E5M2.F32.PACK_AB_MERGE_C R5, R20, R11, RZ ;  /* 0x0000000b1405723e */ /* 0x000fe200048060ff */
[----:B------:R-:W-:Y:S01]  /*7e00*/  FFMA R44, R81, R127, R44 ;  /* 0x0000007f512c7223 */ /* 0x000fe2000000002c */
[C---:B------:R-:W-:Y:S01]  /*7e10*/  FMUL R48, R78.reuse, R55 ;  /* 0x000000374e307220 */ /* 0x040fe20000400000 */
[----:B------:R-:W-:Y:S01]  /*7e20*/  F2FP.SATFINITE.E5M2.F32.PACK_AB_MERGE_C R65, R9, R8, R138 ;  /* 0x000000080941723e */ /* 0x000fe2000480608a */
[----:B------:R-:W-:Y:S01]  /*7e30*/  FFMA R45, R81, R126, R45 ;  /* 0x0000007e512d7223 */ /* 0x000fe2000000002d */
[----:B------:R-:W-:Y:S01]  /*7e40*/  F2FP.SATFINITE.E5M2.F32.PACK_AB_MERGE_C R67, R17, R16, R18 ;  /* 0x000000101143723e */ /* 0x000fe20004806012 */
[----:B------:R-:W-:Y:S01]  /*7e50*/  FMUL R49, R78, R56 ;  /* 0x000000384e317220 */ /* 0x000fe20000400000 */
[C---:B------:R-:W-:Y:S01]  /*7e60*/  FFMA R46, R81.reuse, R129, R46 ;  /* 0x00000081512e7223 */ /* 0x040fe2000000002e */
[--C-:B------:R-:W-:Y:S02]  /*7e70*/  HADD2.F32 R132, -RZ, R161.reuse.H0_H0 ;  /* 0x200000a1ff847230 */ /* 0x100fe40000004100 */
[C---:B------:R-:W-:Y:S01]  /*7e80*/  FFMA R47, R81.reuse, R128, R47 ;  /* 0x00000080512f7223 */ /* 0x040fe2000000002f */
[----:B------:R1:W-:Y:S01]  /*7e90*/  STS.128 [R172+UR49+0x6200], R64 ;  /* 0x00620040ac007988 */ /* 0x0003e20008000c31 */
[----:B------:R-:W-:Y:S01]  /*7ea0*/  HADD2.F32 R135, -RZ, R161.H1_H1 ;  /* 0x300000a1ff877230 */ /* 0x000fe20000004100 */
[----:B------:R-:W-:Y:S01]  /*7eb0*/  F2FP.SATFINITE.E5M2.F32.PACK_AB_MERGE_C R5, R10, R7, R5 ;  /* 0x000000070a05723e */ /* 0x000fe20004806005 */
[C---:B------:R-:W-:Y:S01]  /*7ec0*/  FFMA R48, R81.reuse, R131, R48 ;  /* 0x0000008351307223 */ /* 0x040fe20000000030 */
[----:B------:R-:W-:Y:S01]  /*7ed0*/  F2FP.SATFINITE.E5M2.F32.PACK_AB_MERGE_C R7, R28, R27, RZ ;  /* 0x0000001b1c07723e */ /* 0x000fe200048060ff */
        /* <DEDUP_REMOVED lines=8> */
[----:B------:R-:W-:Y:S01]  /*7f60*/  FMUL R56, R78, R63 ;  /* 0x0000003f4e387220 */ /* 0x000fe20000400000 */
[----:B------:R-:W-:Y:S01]  /*7f70*/  F2FP.SATFINITE.E5M2.F32.PACK_AB_MERGE_C R4, R2, R0, R3 ;  /* 0x000000000204723e */ /* 0x000fe20004806003 */
[C---:B------:R-:W-:Y:S01]  /*7f80*/  FFMA R53, R81.reuse, R134, R53 ;  /* 0x0000008651357223 */ /* 0x040fe20000000035 */
[----:B------:R-:W-:Y:S01]  /*7f90*/  F2FP.SATFINITE.E5M2.F32.PACK_AB_MERGE_C R7, R26, R25, R7 ;  /* 0x000000191a07723e */ /* 0x000fe20004806007 */
[C---:B------:R-:W-:Y:S01]  /*7fa0*/  FFMA R54, R81.reuse, R137, R54 ;  /* 0x0000008951367223 */ /* 0x040fe20000000036 */
[--C-:B------:R-:W-:Y:S02]  /*7fb0*/  HADD2.F32 R84, -RZ, R163.reuse.H0_H0 ;  /* 0x200000a3ff547230 */ /* 0x100fe40000004100 */
[C---:B------:R-:W-:Y:S01]  /*7fc0*/  FFMA R55, R81.reuse, R136, R55 ;  /* 0x0000008851377223 */ /* 0x040fe20000000037 */
[----:B------:R-:W-:Y:S01]  /*7fd0*/  HADD2.F32 R85, -RZ, R163.H1_H1 ;  /* 0x300000a3ff557230 */ /* 0x000fe20000004100 */
[----:B------:R1:W-:Y:S01]  /*7fe0*/  STS.128 [R204+0x6010], R4 ;  /* 0x00601004cc007388 */ /* 0x0003e20000000c00 */
[----:B------:R-:W-:Y:S01]  /*7ff0*/  F2FP.SATFINITE.E5M2.F32.PACK_AB_MERGE_C R35, R36, R35, RZ ;  /* 0x000000232423723e */ /* 0x000fe200048060ff */
[C---:B------:R-:W-:Y:S01]  /*8000*/  FFMA R56, R81.reuse, R139, R56 ;  /* 0x0000008b51387223 */ /* 0x040fe20000000038 */
[----:B------:R-:W-:Y:S01]  /*8010*/  F2FP.SATFINITE.E5M2.F32.PACK_AB_MERGE_C R39, R40, R39, RZ ;  /* 0x000000272827723e */ /* 0x000fe200048060ff */
[C---:B------:R-:W-:Y:S01]  /*8020*/  FFMA R57, R81.reuse, R82, R57 ;  /* 0x0000005251397223 */ /* 0x040fe20000000039 */
[----:B------:R-:W-:Y:S01]  /*8030*/  F2FP.SATFINITE.E5M2.F32.PACK_AB_MERGE_C R43, R44, R43, RZ ;  /* 0x0000002b2c2b723e */ /* 0x000fe200048060ff */
[C---:B------:R-:W-:Y:S01]  /*8040*/  FFMA R58, R81.reuse, R83, R58 ;  /* 0x00000053513a7223 */ /* 0x040fe2000000003a */
[C---:B------:R-:W-:Y:S01]  /*8050*/  FFMA R59, R81.reuse, R84, R59 ;  /* 0x00000054513b7223 */ /* 0x040fe2000000003b */
[----:B------:R-:W-:Y:S01]  /*8060*/  F2FP.SATFINITE.E5M2.F32.PACK_AB_MERGE_C R33, R34, R33, R35 ;  /* 0x000000212221723e */ /* 0x000fe20004806023 */
        /* <DEDUP_REMOVED lines=11> */
[----:B------:R-:W-:Y:S05]  /*8120*/  F2FP.SATFINITE.E5M2.F32.PACK_AB_MERGE_C R51, R58, R57, R59 ;  /* 0x000000393a33723e */ /* 0x000fea000480603b */
        /* <DEDUP_REMOVED lines=9> */
[----:B------:R-:W-:Y:S02]  /*81c0*/  UIADD3 UR8, UP0, UPT, UR52, 0x680, URZ ;  /* 0x0000068034087890 */ /* 0x000fe4000ff1e0ff */
[----:B------:R-:W-:Y:S02]  /*81d0*/  UIADD3 UR5, UPT, UPT, UR41, 0x40, URZ ;  /* 0x0000004029057890 */ /* 0x000fe4000fffe0ff */
[----:B------:R-:W-:Y:S02]  /*81e0*/  UIADD3 UR4, UPT, UPT, UR49, 0x6200, URZ ;  /* 0x0000620031047890 */ /* 0x000fe4000fffe0ff */
[----:B------:R-:W-:Y:S01]  /*81f0*/  UIADD3.X UR9, UPT, UPT, URZ, UR53, URZ, UP0, !UPT ;  /* 0x00000035ff097290 */ /* 0x000fe200087fe4ff */
[----:B------:R-:W-:Y:S01]  /*8200*/  UMOV UR6, UR42 ;  /* 0x0000002a00067c82 */ /* 0x000fe20008000000 */
[----:B------:R-:W-:Y:S07]  /*8210*/  UMOV UR7, UR36 ;  /* 0x0000002400077c82 */ /* 0x000fee0008000000 */
[----:B------:R2:W-:Y:S01]  /*8220*/  UTMASTG.3D [UR4], [UR8] ;  /* 0x00000004080073b5 */ /* 0x0005e20008010000 */
[----:B------:R0:W-:Y:S01]  /*8230*/  UTMACMDFLUSH ;  /* 0x00000000000079b7 */ /* 0x0001e20000000000 */
[----:B--2---:R-:W-:Y:S04]  /*8240*/  DEPBAR.LE SB0, 0x1 ;  /* 0x000080400000791a */ /* 0x004fe80000000000 */
.L_x_106:
[----:B------:R-:W-:Y:S05]  /*8250*/  BSYNC.RECONVERGENT B0 ;  /* 0x0000000000007941 */ /* 0x000fea0003800200 */
.L_x_105:
[----:B------:R-:W-:Y:S01]  /*8260*/  BAR.SYNC.DEFER_BLOCKING 0x1, 0x80 ;  /* 0x0042000000007b1d */ /* 0x000fe20000010000 */
[----:B------:R-:W-:Y:S01]  /*8270*/  ISETP.NE.AND P2, PT, R194, RZ, PT ;  /* 0x000000ffc200720c */ /* 0x000fe20003f45270 */
[----:B------:R-:W-:Y:S01]  /*8280*/  IMAD.IADD R20, R75, 0x1, R147 ;  /* 0x000000014b147824 */ /* 0x000fe200078e0293 */
[----:B------:R-:W-:Y:S01]  /*8290*/  ISETP.NE.AND P0, PT, R195, 0x2, PT ;  /* 0x00000002c300780c */ /* 0x000fe20003f05270 */
[----:B------:R-:W-:Y:S01]  /*82a0*/  IMAD.IADD R21, R77, 0x1, R170 ;  /* 0x000000014d157824 */ /* 0x000fe200078e02aa */
[----:B------:R-:W-:Y:S02]  /*82b0*/  ISETP.NE.AND P1, PT, R76, 0x4, PT ;  /* 0x000000044c00780c */ /* 0x000fe40003f25270 */
[----:B------:R-:W-:Y:S02]  /*82c0*/  SEL R3, RZ, 0x1, P0 ;  /* 0x00000001ff037807 */ /* 0x000fe40000000000 */
[----:B------:R-:W-:Y:S02]  /*82d0*/  SEL R0, RZ, 0x1, P1 ;  /* 0x00000001ff007807 */ /* 0x000fe40000800000 */
[----:B------:R-:W-:Y:S02]  /*82e0*/  LOP3.LUT R182, R182, R3, RZ, 0x3c, !PT ;  /* 0x00000003b6b67212 */ /* 0x000fe400078e3cff */
[----:B------:R-:W-:Y:S02]  /*82f0*/  LOP3.LUT R183, R183, R0, RZ, 0x3c, !PT ;  /* 0x00000000b7b77212 */ /* 0x000fe400078e3cff */
[----:B------:R-:W-:Y:S02]  /*8300*/  @P2 R2UR UR36, R179 ;  /* 0x00000000b32422ca */ /* 0x000fe400000e0000 */
[----:B------:R-:W-:Y:S02]  /*8310*/  SEL R195, R195, RZ, P0 ;  /* 0x000000ffc3c37207 */ /* 0x000fe40000000000 */
[----:B------:R-:W-:Y:S01]  /*8320*/  SEL R76, R76, RZ, P1 ;  /* 0x000000ff4c4c7207 */ /* 0x000fe20000800000 */
[----:B------:R-:W-:Y:S10]  /*8330*/  @P2 BRA `(.L_x_107) ;  /* 0xffffffc400bc2947 */ /* 0x000ff4000383ffff */
[----:B------:R-:W-:Y:S05]  /*8340*/  EXIT ;  /* 0x000000000000794d */ /* 0x000fea0003800000 */
.L_x_19:
[----:B--2---:R2:W1:Y:S02]  /*8350*/  SYNCS.PHASECHK.TRANS64.TRYWAIT P0, [R3+URZ+0x100], R2 ;  /* 0x00010002030075a7 */ /* 0x00446400080011ff */
[----:B-1----:R-:W-:Y:S05]  /*8360*/  @!P0 NANOSLEEP.SYNCS 0x989680 ;  /* 0x009896800000895d */ /* 0x002fea0003900000 */
[----:B------:R-:W1:Y:S02]  /*8370*/  @!P0 SYNCS.PHASECHK.TRANS64 P0, [R3+URZ+0x100], R2 ;  /* 0x00010002030085a7 */ /* 0x000e6400080010ff */
[----:B-1----:R-:W-:Y:S05]  /*8380*/  @!P0 BRA `(.L_x_19) ;  /* 0xfffffffc00f08947 */ /* 0x002fea000383ffff */
[----:B------:R-:W-:Y:S05]  /*8390*/  BRA `(.L_x_108) ;  /* 0xffffff9000907947 */ /* 0x000fea000383ffff */
.L_x_22:
[----:B-1----:R-:W-:-:S07]  /*83a0*/  MOV R2, UR33 ;  /* 0x0000002100027c02 */ /* 0x002fce0008000f00 */
.L_x_109:
[----:B-1----:R1:W2:Y:S02]  /*83b0*/  SYNCS.PHASECHK.TRANS64.TRYWAIT P0, [R2+URZ+0x30], R5 ;  /* 0x00003005020075a7 */ /* 0x0022a400080011ff */
[----:B--2---:R-:W-:Y:S05]  /*83c0*/  @!P0 NANOSLEEP.SYNCS 0x989680 ;  /* 0x009896800000895d */ /* 0x004fea0003900000 */
[----:B------:R-:W2:Y:S02]  /*83d0*/  @!P0 SYNCS.PHASECHK.TRANS64 P0, [R2+URZ+0x30], R5 ;  /* 0x00003005020085a7 */ /* 0x000ea400080010ff */
[----:B--2---:R-:W-:Y:S05]  /*83e0*/  @!P0 BRA `(.L_x_109) ;  /* 0xfffffffc00f08947 */ /* 0x004fea000383ffff */
[----:B------:R-:W-:Y:S05]  /*83f0*/  BRA `(.L_x_21) ;  /* 0xffffff9000e07947 */ /* 0x000fea000383ffff */
.L_x_28:
[----:B-1----:R-:W-:-:S07]  /*8400*/  MOV R2, UR17 ;  /* 0x0000001100027c02 */ /* 0x002fce0008000f00 */
.L_x_110:
[----:B-1----:R1:W2:Y:S02]  /*8410*/  SYNCS.PHASECHK.TRANS64.TRYWAIT P0, [R2+URZ+0x30], R5 ;  /* 0x00003005020075a7 */ /* 0x0022a400080011ff */
[----:B--2---:R-:W-:Y:S05]  /*8420*/  @!P0 NANOSLEEP.SYNCS 0x989680 ;  /* 0x009896800000895d */ /* 0x004fea0003900000 */
[----:B------:R-:W2:Y:S02]  /*8430*/  @!P0 SYNCS.PHASECHK.TRANS64 P0, [R2+URZ+0x30], R5 ;  /* 0x00003005020085a7 */ /* 0x000ea400080010ff */
[----:B--2---:R-:W-:Y:S05]  /*8440*/  @!P0 BRA `(.L_x_110) ;  /* 0xfffffffc00f08947 */ /* 0x004fea000383ffff */
[----:B------:R-:W-:Y:S05]  /*8450*/  BRA `(.L_x_27) ;  /* 0xffffff9400847947 */ /* 0x000fea000383ffff */
.L_x_32:
[----:B-1----:R1:W2:Y:S02]  /*8460*/  SYNCS.PHASECHK.TRANS64.TRYWAIT P0, [R2+URZ+0x90], R3 ;  /* 0x00009003020075a7 */ /* 0x0022a400080011ff */
[----:B--2---:R-:W-:Y:S05]  /*8470*/  @!P0 NANOSLEEP.SYNCS 0x989680 ;  /* 0x009896800000895d */ /* 0x004fea0003900000 */
[----:B------:R-:W2:Y:S02]  /*8480*/  @!P0 SYNCS.PHASECHK.TRANS64 P0, [R2+URZ+0x90], R3 ;  /* 0x00009003020085a7 */ /* 0x000ea400080010ff */
[----:B--2---:R-:W-:Y:S05]  /*8490*/  @!P0 BRA `(.L_x_32) ;  /* 0xfffffffc00f08947 */ /* 0x004fea000383ffff */
[----:B------:R-:W-:Y:S05]  /*84a0*/  BRA `(.L_x_111) ;  /* 0xffffff9800107947 */ /* 0x000fea000383ffff */
.L_x_36:
[----:B----4-:R-:W-:-:S07]  /*84b0*/  MOV R0, UR5 ;  /* 0x0000000500007c02 */ /* 0x010fce0008000f00 */
.L_x_112:
[----:B-1----:R1:W2:Y:S02]  /*84c0*/  SYNCS.PHASECHK.TRANS64.TRYWAIT P0, [R0+URZ], R3 ;  /* 0x00000003000075a7 */ /* 0x0022a400080011ff */
[----:B--2---:R-:W-:Y:S05]  /*84d0*/  @!P0 NANOSLEEP.SYNCS 0x989680 ;  /* 0x009896800000895d */ /* 0x004fea0003900000 */
[----:B------:R-:W2:Y:S02]  /*84e0*/  @!P0 SYNCS.PHASECHK.TRANS64 P0, [R0+URZ], R3 ;  /* 0x00000003000085a7 */ /* 0x000ea400080010ff */
[----:B--2---:R-:W-:Y:S05]  /*84f0*/  @!P0 BRA `(.L_x_112) ;  /* 0xfffffffc00f08947 */ /* 0x004fea000383ffff */
[----:B------:R-:W-:Y:S05]  /*8500*/  BRA `(.L_x_113) ;  /* 0xffffff9c00807947 */ /* 0x000fea000383ffff */
.L_x_37:
[----:B----4-:R-:W-:-:S07]  /*8510*/  MOV R0, UR5 ;  /* 0x0000000500007c02 */ /* 0x010fce0008000f00 */
.L_x_114:
[----:B-1----:R1:W2:Y:S02]  /*8520*/  SYNCS.PHASECHK.TRANS64.TRYWAIT P0, [R0+URZ], R3 ;  /* 0x00000003000075a7 */ /* 0x0022a400080011ff */
[----:B--2---:R-:W-:Y:S05]  /*8530*/  @!P0 NANOSLEEP.SYNCS 0x989680 ;  /* 0x009896800000895d */ /* 0x004fea0003900000 */
[----:B------:R-:W2:Y:S02]  /*8540*/  @!P0 SYNCS.PHASECHK.TRANS64 P0, [R0+URZ], R3 ;  /* 0x00000003000085a7 */ /* 0x000ea400080010ff */
[----:B--2---:R-:W-:Y:S05]  /*8550*/  @!P0 BRA `(.L_x_114) ;  /* 0xfffffffc00f08947 */ /* 0x004fea000383ffff */
[----:B------:R-:W-:Y:S05]  /*8560*/  BRA `(.L_x_115) ;  /* 0xffffff9c008c7947 */ /* 0x000fea000383ffff */
.L_x_38:
[----:B----4-:R-:W-:-:S07]  /*8570*/  MOV R0, UR5 ;  /* 0x0000000500007c02 */ /* 0x010fce0008000f00 */
.L_x_116:
[----:B-1----:R1:W2:Y:S02]  /*8580*/  SYNCS.PHASECHK.TRANS64.TRYWAIT P0, [R0+URZ], R3 ;  /* 0x00000003000075a7 */ /* 0x0022a400080011ff */
[----:B--2---:R-:W-:Y:S05]  /*8590*/  @!P0 NANOSLEEP.SYNCS 0x989680 ;  /* 0x009896800000895d */ /* 0x004fea0003900000 */
[----:B------:R-:W2:Y:S02]  /*85a0*/  @!P0 SYNCS.PHASECHK.TRANS64 P0, [R0+URZ], R3 ;  /* 0x00000003000085a7 */ /* 0x000ea400080010ff */
[----:B--2---:R-:W-:Y:S05]  /*85b0*/  @!P0 BRA `(.L_x_116) ;  /* 0xfffffffc00f08947 */ /* 0x004fea000383ffff */
[----:B------:R-:W-:Y:S05]  /*85c0*/  BRA `(.L_x_117) ;  /* 0xffffff9c00987947 */ /* 0x000fea000383ffff */
.L_x_39:
[----:B----4-:R-:W-:-:S07]  /*85d0*/  MOV R0, UR5 ;  /* 0x0000000500007c02 */ /* 0x010fce0008000f00 */
.L_x_118:
[----:B-1----:R1:W2:Y:S02]  /*85e0*/  SYNCS.PHASECHK.TRANS64.TRYWAIT P0, [R0+URZ], R3 ;  /* 0x00000003000075a7 */ /* 0x0022a400080011ff */
[----:B--2---:R-:W-:Y:S05]  /*85f0*/  @!P0 NANOSLEEP.SYNCS 0x989680 ;  /* 0x009896800000895d */ /* 0x004fea0003900000 */
[----:B------:R-:W2:Y:S02]  /*8600*/  @!P0 SYNCS.PHASECHK.TRANS64 P0, [R0+URZ], R3 ;  /* 0x00000003000085a7 */ /* 0x000ea400080010ff */
[----:B--2---:R-:W-:Y:S05]  /*8610*/  @!P0 BRA `(.L_x_118) ;  /* 0xfffffffc00f08947 */ /* 0x004fea000383ffff */
[----:B------:R-:W-:Y:S05]  /*8620*/  BRA `(.L_x_119) ;  /* 0xffffff9c00a47947 */ /* 0x000fea000383ffff */
.L_x_40:
[----:B----4-:R-:W-:-:S07]  /*8630*/  MOV R0, UR5 ;  /* 0x0000000500007c02 */ /* 0x010fce0008000f00 */
.L_x_120:
[----:B-1----:R1:W2:Y:S02]  /*8640*/  SYNCS.PHASECHK.TRANS64.TRYWAIT P0, [R0+URZ], R3 ;  /* 0x00000003000075a7 */ /* 0x0022a400080011ff */
[----:B--2---:R-:W-:Y:S05]  /*8650*/  @!P0 NANOSLEEP.SYNCS 0x989680 ;  /* 0x009896800000895d */ /* 0x004fea0003900000 */
[----:B------:R-:W2:Y:S02]  /*8660*/  @!P0 SYNCS.PHASECHK.TRANS64 P0, [R0+URZ], R3 ;  /* 0x00000003000085a7 */ /* 0x000ea400080010ff */
[----:B--2---:R-:W-:Y:S05]  /*8670*/  @!P0 BRA `(.L_x_120) ;  /* 0xfffffffc00f08947 */ /* 0x004fea000383ffff */
[----:B------:R-:W-:Y:S05]  /*8680*/  BRA `(.L_x_121) ;  /* 0xffffff9c00b07947 */ /* 0x000fea000383ffff */
.L_x_43:
[----:B-1----:R1:W2:Y:S02]  /*8690*/  SYNCS.PHASECHK.TRANS64.TRYWAIT P0, [R0+URZ+0xf0], R5 ;  /* 0x0000f005000075a7 */ /* 0x0022a400080011ff */
[----:B--2---:R-:W-:Y:S05]  /*86a0*/  @!P0 NANOSLEEP.SYNCS 0x989680 ;  /* 0x009896800000895d */ /* 0x004fea0003900000 */
[----:B------:R-:W2:Y:S02]  /*86b0*/  @!P0 SYNCS.PHASECHK.TRANS64 P0, [R0+URZ+0xf0], R5 ;  /* 0x0000f005000085a7 */ /* 0x000ea400080010ff */
[----:B--2---:R-:W-:Y:S05]  /*86c0*/  @!P0 BRA `(.L_x_43) ;  /* 0xfffffffc00f08947 */ /* 0x004fea000383ffff */
[----:B------:R-:W-:Y:S05]  /*86d0*/  BRA `(.L_x_122) ;  /* 0xffffffa0000c7947 */ /* 0x000fea000383ffff */
.L_x_44:
[----:B------:R-:W-:-:S07]  /*86e0*/  MOV R0, UR5 ;  /* 0x0000000500007c02 */ /* 0x000fce0008000f00 */
.L_x_123:
[----:B-1----:R1:W2:Y:S02]  /*86f0*/  SYNCS.PHASECHK.TRANS64.TRYWAIT P0, [R0+URZ+0xa0], R5 ;  /* 0x0000a005000075a7 */ /* 0x0022a400080011ff */
[----:B--2---:R-:W-:Y:S05]  /*8700*/  @!P0 NANOSLEEP.SYNCS 0x989680 ;  /* 0x009896800000895d */ /* 0x004fea0003900000 */
[----:B------:R-:W2:Y:S02]  /*8710*/  @!P0 SYNCS.PHASECHK.TRANS64 P0, [R0+URZ+0xa0], R5 ;  /* 0x0000a005000085a7 */ /* 0x000ea400080010ff */
[----:B--2---:R-:W-:Y:S05]  /*8720*/  @!P0 BRA `(.L_x_123) ;  /* 0xfffffffc00f08947 */ /* 0x004fea000383ffff */
[----:B------:R-:W-:Y:S05]  /*8730*/  BRA `(.L_x_124) ;  /* 0xffffffa0001c7947 */ /* 0x000fea000383ffff */
.L_x_45:
[----:B-1----:R1:W2:Y:S02]  /*8740*/  SYNCS.PHASECHK.TRANS64.TRYWAIT P1, [R0+URZ+0x90], R5 ;  /* 0x00009005000075a7 */ /* 0x0022a400080211ff */
[----:B--2---:R-:W-:Y:S05]  /*8750*/  @!P1 NANOSLEEP.SYNCS 0x989680 ;  /* 0x009896800000995d */ /* 0x004fea0003900000 */
[----:B------:R-:W2:Y:S02]  /*8760*/  @!P1 SYNCS.PHASECHK.TRANS64 P1, [R0+URZ+0x90], R5 ;  /* 0x00009005000095a7 */ /* 0x000ea400080210ff */
[----:B--2---:R-:W-:Y:S05]  /*8770*/  @!P1 BRA `(.L_x_45) ;  /* 0xfffffffc00f09947 */ /* 0x004fea000383ffff */
[----:B------:R-:W-:Y:S05]  /*8780*/  BRA `(.L_x_125) ;  /* 0xffffffa0004c7947 */ /* 0x000fea000383ffff */
.L_x_48:
[----:B------:R-:W-:-:S07]  /*8790*/  MOV R0, UR5 ;  /* 0x0000000500007c02 */ /* 0x000fce0008000f00 */
.L_x_126:
[----:B-1----:R1:W2:Y:S02]  /*87a0*/  SYNCS.PHASECHK.TRANS64.TRYWAIT P0, [R0+URZ+0xa0], R3 ;  /* 0x0000a003000075a7 */ /* 0x0022a400080011ff */
[----:B--2---:R-:W-:Y:S05]  /*87b0*/  @!P0 NANOSLEEP.SYNCS 0x989680 ;  /* 0x009896800000895d */ /* 0x004fea0003900000 */
[----:B------:R-:W2:Y:S02]  /*87c0*/  @!P0 SYNCS.PHASECHK.TRANS64 P0, [R0+URZ+0xa0], R3 ;  /* 0x0000a003000085a7 */ /* 0x000ea400080010ff */
[----:B--2---:R-:W-:Y:S05]  /*87d0*/  @!P0 BRA `(.L_x_126) ;  /* 0xfffffffc00f08947 */ /* 0x004fea000383ffff */
[----:B------:R-:W-:Y:S05]  /*87e0*/  BRA `(.L_x_47) ;  /* 0xffffffa000a07947 */ /* 0x000fea000383ffff */
.L_x_55:
[----:B-1----:R1:W2:Y:S02]  /*87f0*/  SYNCS.PHASECHK.TRANS64.TRYWAIT P1, [R0+URZ+0x90], R5 ;  /* 0x00009005000075a7 */ /* 0x0022a400080211ff */
[----:B--2---:R-:W-:Y:S05]  /*8800*/  @!P1 NANOSLEEP.SYNCS 0x989680 ;  /* 0x009896800000995d */ /* 0x004fea0003900000 */
[----:B------:R-:W2:Y:S02]  /*8810*/  @!P1 SYNCS.PHASECHK.TRANS64 P1, [R0+URZ+0x90], R5 ;  /* 0x00009005000095a7 */ /* 0x000ea400080210ff */
[----:B--2---:R-:W-:Y:S05]  /*8820*/  @!P1 BRA `(.L_x_55) ;  /* 0xfffffffc00f09947 */ /* 0x004fea000383ffff */
[----:B------:R-:W-:Y:S05]  /*8830*/  BRA `(.L_x_127) ;  /* 0xffffffa800107947 */ /* 0x000fea000383ffff */
.L_x_56:
[----:B------:R-:W-:-:S07]  /*8840*/  MOV R3, UR7 ;  /* 0x0000000700037c02 */ /* 0x000fce0008000f00 */
.L_x_128:
[----:B-1----:R1:W2:Y:S02]  /*8850*/  SYNCS.PHASECHK.TRANS64.TRYWAIT P0, [R3+URZ+0xd0], R0 ;  /* 0x0000d000030075a7 */ /* 0x0022a400080011ff */
[----:B--2---:R-:W-:Y:S05]  /*8860*/  @!P0 NANOSLEEP.SYNCS 0x989680 ;  /* 0x009896800000895d */ /* 0x004fea0003900000 */
[----:B------:R-:W2:Y:S02]  /*8870*/  @!P0 SYNCS.PHASECHK.TRANS64 P0, [R3+URZ+0xd0], R0 ;  /* 0x0000d000030085a7 */ /* 0x000ea400080010ff */
[----:B--2---:R-:W-:Y:S05]  /*8880*/  @!P0 BRA `(.L_x_128) ;  /* 0xfffffffc00f08947 */ /* 0x004fea000383ffff */
[----:B------:R-:W-:Y:S05]  /*8890*/  BRA `(.L_x_129) ;  /* 0xffffffa800487947 */ /* 0x000fea000383ffff */
.L_x_59:
[----:B------:R-:W-:Y:S07]  /*88a0*/  MOV R0, UR6 ;  /* 0x0000000600007c02 */ /* 0x000fee0008000f00 */
.L_x_130:
[----:B-1----:R1:W2:Y:S02]  /*88b0*/  SYNCS.PHASECHK.TRANS64.TRYWAIT P0, [R0+URZ], R3 ;  /* 0x00000003000075a7 */ /* 0x0022a400080011ff */
[----:B--2---:R-:W-:Y:S05]  /*88c0*/  @!P0 NANOSLEEP.SYNCS 0x989680 ;  /* 0x009896800000895d */ /* 0x004fea0003900000 */
[----:B------:R-:W2:Y:S02]  /*88d0*/  @!P0 SYNCS.PHASECHK.TRANS64 P0, [R0+URZ], R3 ;  /* 0x00000003000085a7 */ /* 0x000ea400080010ff */
[----:B--2---:R-:W-:Y:S05]  /*88e0*/  @!P0 BRA `(.L_x_130) ;  /* 0xfffffffc00f08947 */ /* 0x004fea000383ffff */
[----:B------:R-:W-:Y:S05]  /*88f0*/  BRA `(.L_x_58) ;  /* 0xffffffa800647947 */ /* 0x000fea000383ffff */
.L_x_62:
[----:B------:R-:W-:-:S07]  /*8900*/  MOV R0, UR6 ;  /* 0x0000000600007c02 */ /* 0x000fce0008000f00 */
.L_x_131:
[----:B--2---:R2:W4:Y:S02]  /*8910*/  SYNCS.PHASECHK.TRANS64.TRYWAIT P0, [R0+URZ], R3 ;  /* 0x00000003000075a7 */ /* 0x00452400080011ff */
[----:B----4-:R-:W-:Y:S05]  /*8920*/  @!P0 NANOSLEEP.SYNCS 0x989680 ;  /* 0x009896800000895d */ /* 0x010fea0003900000 */
[----:B------:R-:W4:Y:S02]  /*8930*/  @!P0 SYNCS.PHASECHK.TRANS64 P0, [R0+URZ], R3 ;  /* 0x00000003000085a7 */ /* 0x000f2400080010ff */
[----:B----4-:R-:W-:Y:S05]  /*8940*/  @!P0 BRA `(.L_x_131) ;  /* 0xfffffffc00f08947 */ /* 0x010fea000383ffff */
[----:B------:R-:W-:Y:S05]  /*8950*/  BRA `(.L_x_132) ;  /* 0xffffffac00407947 */ /* 0x000fea000383ffff */
.L_x_63:
[----:B------:R-:W-:-:S07]  /*8960*/  MOV R0, UR6 ;  /* 0x0000000600007c02 */ /* 0x000fce0008000f00 */
.L_x_133:
[----:B-1----:R1:W2:Y:S02]  /*8970*/  SYNCS.PHASECHK.TRANS64.TRYWAIT P0, [R0+URZ], R3 ;  /* 0x00000003000075a7 */ /* 0x0022a400080011ff */
[----:B--2---:R-:W-:Y:S05]  /*8980*/  @!P0 NANOSLEEP.SYNCS 0x989680 ;  /* 0x009896800000895d */ /* 0x004fea0003900000 */
[----:B------:R-:W2:Y:S02]  /*8990*/  @!P0 SYNCS.PHASECHK.TRANS64 P0, [R0+URZ], R3 ;  /* 0x00000003000085a7 */ /* 0x000ea400080010ff */
[----:B--2---:R-:W-:Y:S05]  /*89a0*/  @!P0 BRA `(.L_x_133) ;  /* 0xfffffffc00f08947 */ /* 0x004fea000383ffff */
[----:B------:R-:W-:Y:S05]  /*89b0*/  BRA `(.L_x_134) ;  /* 0xffffffac004c7947 */ /* 0x000fea000383ffff */
.L_x_64:
[----:B------:R-:W-:-:S07]  /*89c0*/  MOV R0, UR6 ;  /* 0x0000000600007c02 */ /* 0x000fce0008000f00 */
.L_x_135:
[----:B-1----:R1:W2:Y:S02]  /*89d0*/  SYNCS.PHASECHK.TRANS64.TRYWAIT P0, [R0+URZ], R3 ;  /* 0x00000003000075a7 */ /* 0x0022a400080011ff */
[----:B--2---:R-:W-:Y:S05]  /*89e0*/  @!P0 NANOSLEEP.SYNCS 0x989680 ;  /* 0x009896800000895d */ /* 0x004fea0003900000 */
[----:B------:R-:W2:Y:S02]  /*89f0*/  @!P0 SYNCS.PHASECHK.TRANS64 P0, [R0+URZ], R3 ;  /* 0x00000003000085a7 */ /* 0x000ea400080010ff */
[----:B--2---:R-:W-:Y:S05]  /*8a00*/  @!P0 BRA `(.L_x_135) ;  /* 0xfffffffc00f08947 */ /* 0x004fea000383ffff */
[----:B------:R-:W-:Y:S05]  /*8a10*/  BRA `(.L_x_136) ;  /* 0xffffffac00587947 */ /* 0x000fea000383ffff */
.L_x_65:
[----:B------:R-:W-:-:S07]  /*8a20*/  MOV R0, UR7 ;  /* 0x0000000700007c02 */ /* 0x000fce0008000f00 */
.L_x_137:
[----:B-1----:R1:W2:Y:S02]  /*8a30*/  SYNCS.PHASECHK.TRANS64.TRYWAIT P0, [R0+URZ], R3 ;  /* 0x00000003000075a7 */ /* 0x0022a400080011ff */
[----:B--2---:R-:W-:Y:S05]  /*8a40*/  @!P0 NANOSLEEP.SYNCS 0x989680 ;  /* 0x009896800000895d */ /* 0x004fea0003900000 */
[----:B------:R-:W2:Y:S02]  /*8a50*/  @!P0 SYNCS.PHASECHK.TRANS64 P0, [R0+URZ], R3 ;  /* 0x00000003000085a7 */ /* 0x000ea400080010ff */
[----:B--2---:R-:W-:Y:S05]  /*8a60*/  @!P0 BRA `(.L_x_137) ;  /* 0xfffffffc00f08947 */ /* 0x004fea000383ffff */
[----:B------:R-:W-:Y:S05]  /*8a70*/  BRA `(.L_x_138) ;  /* 0xffffffac00647947 */ /* 0x000fea000383ffff */
.L_x_70:
[----:B--2---:R2:W3:Y:S02]  /*8a80*/  SYNCS.PHASECHK.TRANS64.TRYWAIT P0, [R0+URZ+0x90], R3 ;  /* 0x00009003000075a7 */ /* 0x0044e400080011ff */
[----:B---3--:R-:W-:Y:S05]  /*8a90*/  @!P0 NANOSLEEP.SYNCS 0x989680 ;  /* 0x009896800000895d */ /* 0x008fea0003900000 */
[----:B------:R-:W3:Y:S02]  /*8aa0*/  @!P0 SYNCS.PHASECHK.TRANS64 P0, [R0+URZ+0x90], R3 ;  /* 0x00009003000085a7 */ /* 0x000ee400080010ff */
[----:B---3--:R-:W-:Y:S05]  /*8ab0*/  @!P0 BRA `(.L_x_70) ;  /* 0xfffffffc00f08947 */ /* 0x008fea000383ffff */
[----:B------:R-:W-:Y:S05]  /*8ac0*/  BRA `(.L_x_139) ;  /* 0xffffffb000687947 */ /* 0x000fea000383ffff */
.L_x_73:
[----:B------:R-:W-:Y:S07]  /*8ad0*/  MOV R0, UR7 ;  /* 0x0000000700007c02 */ /* 0x000fee0008000f00 */
.L_x_140:
[----:B--2---:R2:W3:Y:S02]  /*8ae0*/  SYNCS.PHASECHK.TRANS64.TRYWAIT P0, [R0+URZ+0x88], R3 ;  /* 0x00008803000075a7 */ /* 0x0044e400080011ff */
[----:B---3--:R-:W-:Y:S05]  /*8af0*/  @!P0 NANOSLEEP.SYNCS 0x989680 ;  /* 0x009896800000895d */ /* 0x008fea0003900000 */
[----:B------:R-:W3:Y:S02]  /*8b00*/  @!P0 SYNCS.PHASECHK.TRANS64 P0, [R0+URZ+0x88], R3 ;  /* 0x00008803000085a7 */ /* 0x000ee400080010ff */
[----:B---3--:R-:W-:Y:S05]  /*8b10*/  @!P0 BRA `(.L_x_140) ;  /* 0xfffffffc00f08947 */ /* 0x008fea000383ffff */
[----:B------:R-:W-:Y:S05]  /*8b20*/  BRA `(.L_x_72) ;  /* 0xffffffb400487947 */ /* 0x000fea000383ffff */
.L_x_76:
[----:B--2---:R-:W-:Y:S07]  /*8b30*/  MOV R3, UR7 ;  /* 0x0000000700037c02 */ /* 0x004fee0008000f00 */
.L_x_141:
[----:B-1----:R1:W2:Y:S02]  /*8b40*/  SYNCS.PHASECHK.TRANS64.TRYWAIT P0, [R3+URZ+0x70], R12 ;  /* 0x0000700c030075a7 */ /* 0x0022a400080011ff */
[----:B--2---:R-:W-:Y:S05]  /*8b50*/  @!P0 NANOSLEEP.SYNCS 0x989680 ;  /* 0x009896800000895d */ /* 0x004fea0003900000 */
[----:B------:R-:W2:Y:S02]  /*8b60*/  @!P0 SYNCS.PHASECHK.TRANS64 P0, [R3+URZ+0x70], R12 ;  /* 0x0000700c030085a7 */ /* 0x000ea400080010ff */
[----:B--2---:R-:W-:Y:S05]  /*8b70*/  @!P0 BRA `(.L_x_141) ;  /* 0xfffffffc00f08947 */ /* 0x004fea000383ffff */
[----:B------:R-:W-:Y:S05]  /*8b80*/  BRA `(.L_x_142) ;  /* 0xffffffb400c07947 */ /* 0x000fea000383ffff */
.L_x_77:
[----:B------:R-:W-:Y:S07]  /*8b90*/  MOV R3, UR7 ;  /* 0x0000000700037c02 */ /* 0x000fee0008000f00 */
.L_x_143:
[----:B-1----:R1:W2:Y:S02]  /*8ba0*/  SYNCS.PHASECHK.TRANS64.TRYWAIT P0, [R3+URZ+0x78], R12 ;  /* 0x0000780c030075a7 */ /* 0x0022a400080011ff */
[----:B--2---:R-:W-:Y:S05]  /*8bb0*/  @!P0 NANOSLEEP.SYNCS 0x989680 ;  /* 0x009896800000895d */ /* 0x004fea0003900000 */
[----:B------:R-:W2:Y:S02]  /*8bc0*/  @!P0 SYNCS.PHASECHK.TRANS64 P0, [R3+URZ+0x78], R12 ;  /* 0x0000780c030085a7 */ /* 0x000ea400080010ff */
[----:B--2---:R-:W-:Y:S05]  /*8bd0*/  @!P0 BRA `(.L_x_143) ;  /* 0xfffffffc00f08947 */ /* 0x004fea000383ffff */
[----:B------:R-:W-:Y:S05]  /*8be0*/  BRA `(.L_x_144) ;  /* 0xffffffb800407947 */ /* 0x000fea000383ffff */
.L_x_79:
[----:B------:R-:W-:-:S07]  /*8bf0*/  MOV R0, UR7 ;  /* 0x0000000700007c02 */ /* 0x000fce0008000f00 */
.L_x_145:
[----:B-1----:R1:W3:Y:S02]  /*8c00*/  SYNCS.PHASECHK.TRANS64.TRYWAIT P0, [R0+URZ+0x70], R3 ;  /* 0x00007003000075a7 */ /* 0x0022e400080011ff */
[----:B---3--:R-:W-:Y:S05]  /*8c10*/  @!P0 NANOSLEEP.SYNCS 0x989680 ;  /* 0x009896800000895d */ /* 0x008fea0003900000 */
[----:B------:R-:W3:Y:S02]  /*8c20*/  @!P0 SYNCS.PHASECHK.TRANS64 P0, [R0+URZ+0x70], R3 ;  /* 0x00007003000085a7 */ /* 0x000ee400080010ff */
[----:B---3--:R-:W-:Y:S05]  /*8c30*/  @!P0 BRA `(.L_x_145) ;  /* 0xfffffffc00f08947 */ /* 0x008fea000383ffff */
[----:B------:R-:W-:Y:S05]  /*8c40*/  BRA `(.L_x_146) ;  /* 0xffffffb800b07947 */ /* 0x000fea000383ffff */
.L_x_81:
[----:B--2---:R2:W4:Y:S02]  /*8c50*/  SYNCS.PHASECHK.TRANS64.TRYWAIT P0, [R0+URZ+0x90], R3 ;  /* 0x00009003000075a7 */ /* 0x00452400080011ff */
[----:B----4-:R-:W-:Y:S05]  /*8c60*/  @!P0 NANOSLEEP.SYNCS 0x989680 ;  /* 0x009896800000895d */ /* 0x010fea0003900000 */
[----:B------:R-:W4:Y:S02]  /*8c70*/  @!P0 SYNCS.PHASECHK.TRANS64 P0, [R0+URZ+0x90], R3 ;  /* 0x00009003000085a7 */ /* 0x000f2400080010ff */
[----:B----4-:R-:W-:Y:S05]  /*8c80*/  @!P0 BRA `(.L_x_81) ;  /* 0xfffffffc00f08947 */ /* 0x010fea000383ffff */
[----:B------:R-:W-:Y:S05]  /*8c90*/  BRA `(.L_x_147) ;  /* 0xffffffbc00787947 */ /* 0x000fea000383ffff */
.L_x_92:
[----:B-1----:R1:W3:Y:S02]  /*8ca0*/  SYNCS.PHASECHK.TRANS64.TRYWAIT P1, [R3+URZ+0x60], R0 ;  /* 0x00006000030075a7 */ /* 0x0022e400080211ff */
[----:B---3--:R-:W-:Y:S05]  /*8cb0*/  @!P1 NANOSLEEP.SYNCS 0x989680 ;  /* 0x009896800000995d */ /* 0x008fea0003900000 */
[----:B------:R-:W3:Y:S02]  /*8cc0*/  @!P1 SYNCS.PHASECHK.TRANS64 P1, [R3+URZ+0x60], R0 ;  /* 0x00006000030095a7 */ /* 0x000ee400080210ff */
[----:B---3--:R-:W-:Y:S05]  /*8cd0*/  @!P1 BRA `(.L_x_92) ;  /* 0xfffffffc00f09947 */ /* 0x008fea000383ffff */
[----:B------:R-:W-:Y:S05]  /*8ce0*/  BRA `(.L_x_91) ;  /* 0xffffffc8009c7947 */ /* 0x000fea000383ffff */
.L_x_94:
[----:B-1----:R1:W4:Y:S02]  /*8cf0*/  SYNCS.PHASECHK.TRANS64.TRYWAIT P0, [R207+URZ+0xb0], R2 ;  /* 0x0000b002cf0075a7 */ /* 0x00232400080011ff */
[----:B----4-:R-:W-:Y:S05]  /*8d00*/  @!P0 NANOSLEEP.SYNCS 0x989680 ;  /* 0x009896800000895d */ /* 0x010fea0003900000 */
[----:B------:R-:W4:Y:S02]  /*8d10*/  @!P0 SYNCS.PHASECHK.TRANS64 P0, [R207+URZ+0xb0], R2 ;  /* 0x0000b002cf0085a7 */ /* 0x000f2400080010ff */
[----:B----4-:R-:W-:Y:S05]  /*8d20*/  @!P0 BRA `(.L_x_94) ;  /* 0xfffffffc00f08947 */ /* 0x010fea000383ffff */
[----:B------:R-:W-:Y:S05]  /*8d30*/  BRA `(.L_x_93) ;  /* 0xffffffc800f87947 */ /* 0x000fea000383ffff */
.L_x_103:
[----:B--2---:R2:W3:Y:S02]  /*8d40*/  SYNCS.PHASECHK.TRANS64.TRYWAIT P0, [R210+URZ+0x60], R3 ;  /* 0x00006003d20075a7 */ /* 0x0044e400080011ff */
[----:B---3--:R-:W-:Y:S05]  /*8d50*/  @!P0 NANOSLEEP.SYNCS 0x989680 ;  /* 0x009896800000895d */ /* 0x008fea0003900000 */
[----:B------:R-:W3:Y:S02]  /*8d60*/  @!P0 SYNCS.PHASECHK.TRANS64 P0, [R210+URZ+0x60], R3 ;  /* 0x00006003d20085a7 */ /* 0x000ee400080010ff */
[----:B---3--:R-:W-:Y:S05]  /*8d70*/  @!P0 BRA `(.L_x_103) ;  /* 0xfffffffc00f08947 */ /* 0x008fea000383ffff */
[----:B------:R-:W-:Y:S05]  /*8d80*/  BRA `(.L_x_102) ;  /* 0xffffffe000047947 */ /* 0x000fea000383ffff */
        .weak           $__internal_0_$__cuda_sm10x_tcgen05_guardrail_trap_col_being_dealloced_not_returned_by_alloc
        .type           $__internal_0_$__cuda_sm10x_tcgen05_guardrail_trap_col_being_dealloced_not_returned_by_alloc,@function
        .size           $__internal_0_$__cuda_sm10x_tcgen05_guardrail_trap_col_being_dealloced_not_returned_by_alloc,($__internal_1_$__cuda_sm10x_tcgen05_guardrail_trap_phase_invalid_during_alloc - $__internal_0_$__cuda_sm10x_tcgen05_guardrail_trap_col_being_dealloced_not_returned_by_alloc)
$__internal_0_$__cuda_sm10x_tcgen05_guardrail_trap_col_being_dealloced_not_returned_by_alloc:
[----:B------:R-:W-:Y:S05]  /*8d90*/  BPT.TRAP 0x1 ;  /* 0x000000040000795c */ /* 0x000fea0000300000 */
[----:B------:R-:W-:-:S04]  /*8da0*/  HFMA2 R3, -RZ, RZ, 0, 0 ;  /* 0x00000000ff037431 */ /* 0x000fc800000001ff */
[----:B------:R-:W-:Y:S05]  /*8db0*/  RET.REL.NODEC R2 `(_ZN7cutlass13device_kernelINS_4gemm6kernel13GemmUniversalIN4cute5tupleIJiiiiEEENS1_10collective13CollectiveMmaINS1_35MainloopSm100TmaUmmaWarpSpecializedILi6ELi2ELi4ENS5_IJNS4_1CILi1EEESB_SB_EEEEENS5_IJNSA_ILi128EEESE_SE_EEENS_12float_e5m2_tENS5_IJlSB_lEEESG_SH_NS4_8TiledMMAINS4_8MMA_AtomIJNS4_10MMA_TraitsINS4_19SM100_MMA_F8F6F4_SSEJSG_SG_fSE_SE_NS4_17integral_constantINS4_4UMMA5MajorELSO_0EEESP_NSM_INSN_7ScaleInELSQ_0EEESR_EEEEEENS4_6LayoutISC_NS5_IJNSA_ILi0EEESV_SV_EEEEENS5_IJNS4_10UnderscoreESY_SY_EEEEENS4_13SM90_TMA_LOADENS4_14ComposedLayoutINS4_7SwizzleILi3ELi4ELi3EEENS4_18smem_ptr_flag_bitsILi8EEENSU_INS5_IJNSA_ILi8EEESE_EEENS5_IJSE_SB_EEEEEEEvNS4_8identityES11_S1B_vS1C_EENS_8epilogue10collective18CollectiveEpilogueINS1E_23Sm100TmaWarpSpecializedILi2ELi2ELi64ELb0ELb0EEEJSF_NS5_IJNSU_ISE_SB_EENSU_INSA_ILi64EEESB_EEEEESG_SH_SG_SH_NS1E_6fusion15FusionCallbacksIS1I_NS1N_17LinearCombinationISG_fSG_fLNS_15FloatRoundStyleE2EEESF_S1M_JEEENS4_5SM1004TMEM4LOAD26SM100_TMEM_LOAD_32dp32b64xES11_NS12_INS13_ILi2ELi4ELi3EEES16_NSU_INS5_IJS17_S1K_EEENS5_IJS1K_SB_EEEEEEENS4_39AutoVectorizingCopyWithAssumedAlignmentILi128EEENS4_14SM90_TMA_STOREES21_S23_S23_EEEvvEEEEvNT_6ParamsE) ;  /* 0xffffff7002907950 */ /* 0x000fea0003c3ffff */
        .weak           $__internal_1_$__cuda_sm10x_tcgen05_guardrail_trap_phase_invalid_during_alloc
        .type           $__internal_1_$__cuda_sm10x_tcgen05_guardrail_trap_phase_invalid_during_alloc,@function
        .size           $__internal_1_$__cuda_sm10x_tcgen05_guardrail_trap_phase_invalid_during_alloc,($__internal_2_$__cuda_sm10x_tcgen05_guardrail_trap_unallocated_columns_being_dealloced - $__internal_1_$__cuda_sm10x_tcgen05_guardrail_trap_phase_invalid_during_alloc)
$__internal_1_$__cuda_sm10x_tcgen05_guardrail_trap_phase_invalid_during_alloc:
[----:B------:R-:W-:Y:S05]  /*8dc0*/  BPT.TRAP 0x1 ;  /* 0x000000040000795c */ /* 0x000fea0000300000 */
[----:B------:R-:W-:-:S04]  /*8dd0*/  MOV R3, 0x0 ;  /* 0x0000000000037802 */ /* 0x000fc80000000f00 */
[----:B------:R-:W-:Y:S05]  /*8de0*/  RET.REL.NODEC R2 `(_ZN7cutlass13device_kernelINS_4gemm6kernel13GemmUniversalIN4cute5tupleIJiiiiEEENS1_10collective13CollectiveMmaINS1_35MainloopSm100TmaUmmaWarpSpecializedILi6ELi2ELi4ENS5_IJNS4_1CILi1EEESB_SB_EEEEENS5_IJNSA_ILi128EEESE_SE_EEENS_12float_e5m2_tENS5_IJlSB_lEEESG_SH_NS4_8TiledMMAINS4_8MMA_AtomIJNS4_10MMA_TraitsINS4_19SM100_MMA_F8F6F4_SSEJSG_SG_fSE_SE_NS4_17integral_constantINS4_4UMMA5MajorELSO_0EEESP_NSM_INSN_7ScaleInELSQ_0EEESR_EEEEEENS4_6LayoutISC_NS5_IJNSA_ILi0EEESV_SV_EEEEENS5_IJNS4_10UnderscoreESY_SY_EEEEENS4_13SM90_TMA_LOADENS4_14ComposedLayoutINS4_7SwizzleILi3ELi4ELi3EEENS4_18smem_ptr_flag_bitsILi8EEENSU_INS5_IJNSA_ILi8EEESE_EEENS5_IJSE_SB_EEEEEEEvNS4_8identityES11_S1B_vS1C_EENS_8epilogue10collective18CollectiveEpilogueINS1E_23Sm100TmaWarpSpecializedILi2ELi2ELi64ELb0ELb0EEEJSF_NS5_IJNSU_ISE_SB_EENSU_INSA_ILi64EEESB_EEEEESG_SH_SG_SH_NS1E_6fusion15FusionCallbacksIS1I_NS1N_17LinearCombinationISG_fSG_fLNS_15FloatRoundStyleE2EEESF_S1M_JEEENS4_5SM1004TMEM4LOAD26SM100_TMEM_LOAD_32dp32b64xES11_NS12_INS13_ILi2ELi4ELi3EEES16_NSU_INS5_IJS17_S1K_EEENS5_IJS1K_SB_EEEEEEENS4_39AutoVectorizingCopyWithAssumedAlignmentILi128EEENS4_14SM90_TMA_STOREES21_S23_S23_EEEvvEEEEvNT_6ParamsE) ;  /* 0xffffff7002847950 */ /* 0x000fea0003c3ffff */
        .weak           $__internal_2_$__cuda_sm10x_tcgen05_guardrail_trap_unallocated_columns_being_dealloced
        .type           $__internal_2_$__cuda_sm10x_tcgen05_guardrail_trap_unallocated_columns_being_dealloced,@function
        .size           $__internal_2_$__cuda_sm10x_tcgen05_guardrail_trap_unallocated_columns_being_dealloced,(.L_x_149 - $__internal_2_$__cuda_sm10x_tcgen05_guardrail_trap_unallocated_columns_being_dealloced)
$__internal_2_$__cuda_sm10x_tcgen05_guardrail_trap_unallocated_columns_being_dealloced:
[----:B------:R-:W-:Y:S05]  /*8df0*/  BPT.TRAP 0x1 ;  /* 0x000000040000795c */ /* 0x000fea0000300000 */
[----:B------:R-:W-:-:S04]  /*8e00*/  HFMA2 R3, -RZ, RZ, 0, 0 ;  /* 0x00000000ff037431 */ /* 0x000fc800000001ff */
[----:B------:R-:W-:Y:S05]  /*8e10*/  RET.REL.NODEC R2 `(_ZN7cutlass13device_kernelINS_4gemm6kernel13GemmUniversalIN4cute5tupleIJiiiiEEENS1_10collective13CollectiveMmaINS1_35MainloopSm100TmaUmmaWarpSpecializedILi6ELi2ELi4ENS5_IJNS4_1CILi1EEESB_SB_EEEEENS5_IJNSA_ILi128EEESE_SE_EEENS_12float_e5m2_tENS5_IJlSB_lEEESG_SH_NS4_8TiledMMAINS4_8MMA_AtomIJNS4_10MMA_TraitsINS4_19SM100_MMA_F8F6F4_SSEJSG_SG_fSE_SE_NS4_17integral_constantINS4_4UMMA5MajorELSO_0EEESP_NSM_INSN_7ScaleInELSQ_0EEESR_EEEEEENS4_6LayoutISC_NS5_IJNSA_ILi0EEESV_SV_EEEEENS5_IJNS4_10UnderscoreESY_SY_EEEEENS4_13SM90_TMA_LOADENS4_14ComposedLayoutINS4_7SwizzleILi3ELi4ELi3EEENS4_18smem_ptr_flag_bitsILi8EEENSU_INS5_IJNSA_ILi8EEESE_EEENS5_IJSE_SB_EEEEEEEvNS4_8identityES11_S1B_vS1C_EENS_8epilogue10collective18CollectiveEpilogueINS1E_23Sm100TmaWarpSpecializedILi2ELi2ELi64ELb0ELb0EEEJSF_NS5_IJNSU_ISE_SB_EENSU_INSA_ILi64EEESB_EEEEESG_SH_SG_SH_NS1E_6fusion15FusionCallbacksIS1I_NS1N_17LinearCombinationISG_fSG_fLNS_15FloatRoundStyleE2EEESF_S1M_JEEENS4_5SM1004TMEM4LOAD26SM100_TMEM_LOAD_32dp32b64xES11_NS12_INS13_ILi2ELi4ELi3EEES16_NSU_INS5_IJS17_S1K_EEENS5_IJS1K_SB_EEEEEEENS4_39AutoVectorizingCopyWithAssumedAlignmentILi128EEENS4_14SM90_TMA_STOREES21_S23_S23_EEEvvEEEEvNT_6ParamsE) ;  /* 0xffffff7002787950 */ /* 0x000fea0003c3ffff */
.L_x_148:
[----:B------:R-:W-:-:S00]  /*8e20*/  BRA `(.L_x_148) ;  /* 0xfffffffc00fc7947 */ /* 0x000fc0000383ffff */
[----:B------:R-:W-:-:S00]  /*8e30*/  NOP ;  /* 0x0000000000007918 */ /* 0x000fc00000000000 */
        /* <DEDUP_REMOVED lines=12> */
.L_x_149:


//--------------------- .nv.global.init           --------------------------
	.section	.nv.global.init,"aw",@progbits
.nv.global.init:
	.type		$str$27,@object
	.size		$str$27,($str$28 - $str$27)
$str$27:
        /*0000*/ 	.byte	0x28, 0x61, 0x64, 0x64, 0x72, 0x65, 0x73, 0x73, 0x20, 0x26, 0x20, 0x6d, 0x61, 0x73, 0x6b, 0x29
        /*0010*/ 	.byte	0x20, 0x3d, 0x3d, 0x20, 0x30, 0x00
	.type		$str$28,@object
	.size		$str$28,($str$26 - $str$28)
$str$28:
        /*0016*/ 	.byte	0x2f, 0x74, 0x6d, 0x70, 0x2f, 0x63, 0x75, 0x74, 0x6c, 0x61, 0x73, 0x73, 0x5f, 0x73, 0x77, 0x65
        /*0026*/ 	.byte	0x65, 0x70, 0x5f, 0x73, 0x72, 0x63, 0x2f, 0x69, 0x6e, 0x63, 0x6c, 0x75, 0x64, 0x65, 0x2f, 0x63
        /*0036*/ 	.byte	0x75, 0x74, 0x65, 0x2f, 0x70, 0x6f, 0x69, 0x6e, 0x74, 0x65, 0x72, 0x5f, 0x66, 0x6c, 0x61, 0x67
        /*0046*/ 	.byte	0x67, 0x65, 0x64, 0x2e, 0x68, 0x70, 0x70, 0x00
	.type		$str$26,@object
	.size		$str$26,($str$25 - $str$26)
$str$26:
        /*004e*/ 	.byte	0x2f, 0x74, 0x6d, 0x70, 0x2f, 0x63, 0x75, 0x74, 0x6c, 0x61, 0x73, 0x73, 0x5f, 0x73, 0x77, 0x65
        /*005e*/ 	.byte	0x65, 0x70, 0x5f, 0x73, 0x72, 0x63, 0x2f, 0x69, 0x6e, 0x63, 0x6c, 0x75, 0x64, 0x65, 0x2f, 0x63
        /*006e*/ 	.byte	0x75, 0x74, 0x65, 0x2f, 0x61, 0x74, 0x6f, 0x6d, 0x2f, 0x63, 0x6f, 0x70, 0x79, 0x5f, 0x74, 0x72
        /*007e*/ 	.byte	0x61, 0x69, 0x74, 0x73, 0x5f, 0x73, 0x6d, 0x31, 0x30, 0x30, 0x2e, 0x68, 0x70, 0x70, 0x00
	.type		$str$25,@object
	.size		$str$25,(__unnamed_1 - $str$25)
$str$25:
        /*008d*/ 	.byte	0x28, 0x28, 0x75, 0x69, 0x6e, 0x74, 0x33, 0x32, 0x5f, 0x74, 0x28, 0x74, 0x68, 0x72, 0x65, 0x61
        /*009d*/ 	.byte	0x64, 0x49, 0x64, 0x78, 0x2e, 0x78, 0x29, 0x20, 0x2f, 0x20, 0x33, 0x32, 0x29, 0x20, 0x25, 0x20
        /*00ad*/ 	.byte	0x34, 0x29, 0x20, 0x3d, 0x3d, 0x20, 0x28, 0x28, 0x28, 0x74, 0x6d, 0x65, 0x6d, 0x5f, 0x61, 0x64
        /*00bd*/ 	.byte	0x64, 0x72, 0x20, 0x3e, 0x3e, 0x20, 0x31, 0x36, 0x29, 0x20, 0x2f, 0x20, 0x33, 0x32, 0x29, 0x20
        /*00cd*/ 	.byte	0x25, 0x20, 0x34, 0x29, 0x00
	.type		__unnamed_1,@object
	.size		__unnamed_1,(__unnamed_2 - __unnamed_1)
__unnamed_1:
        /*00d2*/ 	.byte	0x61, 0x75, 0x74, 0x6f, 0x20, 0x63, 0x75, 0x74, 0x65, 0x3a, 0x3a, 0x61, 0x73, 0x5f, 0x70, 0x6f
        /* <DEDUP_REMOVED lines=24> */
        /*0262*/ 	.byte	0x43, 0x3c, 0x38, 0x31, 0x39, 0x32, 0x3e, 0x3e, 0x3e, 0x3e, 0x5d, 0x00
	.type		__unnamed_2,@object
	.size		__unnamed_2,(.L_2 - __unnamed_2)
__unnamed_2:
        /* <DEDUP_REMOVED lines=42> */
        /*050e*/ 	.byte	0x3e, 0x3e, 0x3e, 0x3e, 0x5d, 0x00
.L_2:


//--------------------- .nv.shared._ZN7cutlass13device_kernelINS_4gemm6kernel13GemmUniversalIN4cute5tupleIJiiiiEEENS1_10collective13CollectiveMmaINS1_35MainloopSm100TmaUmmaWarpSpecializedILi6ELi2ELi4ENS5_IJNS4_1CILi1EEESB_SB_EEEEENS5_IJNSA_ILi128EEESE_SE_EEENS_12float_e5m2_tENS5_IJlSB_lEEESG_SH_NS4_8TiledMMAINS4_8MMA_AtomIJNS4_10MMA_TraitsINS4_19SM100_MMA_F8F6F4_SSEJSG_SG_fSE_SE_NS4_17integral_constantINS4_4UMMA5MajorELSO_0EEESP_NSM_INSN_7ScaleInELSQ_0EEESR_EEEEEENS4_6LayoutISC_NS5_IJNSA_ILi0EEESV_SV_EEEEENS5_IJNS4_10UnderscoreESY_SY_EEEEENS4_13SM90_TMA_LOADENS4_14ComposedLayoutINS4_7SwizzleILi3ELi4ELi3EEENS4_18smem_ptr_flag_bitsILi8EEENSU_INS5_IJNSA_ILi8EEESE_EEENS5_IJSE_SB_EEEEEEEvNS4_8identityES11_S1B_vS1C_EENS_8epilogue10collective18CollectiveEpilogueINS1E_23Sm100TmaWarpSpecializedILi2ELi2ELi64ELb0ELb0EEEJSF_NS5_IJNSU_ISE_SB_EENSU_INSA_ILi64EEESB_EEEEESG_SH_SG_SH_NS1E_6fusion15FusionCallbacksIS1I_NS1N_17LinearCombinationISG_fSG_fLNS_15FloatRoundStyleE2EEESF_S1M_JEEENS4_5SM1004TMEM4LOAD26SM100_TMEM_LOAD_32dp32b64xES11_NS12_INS13_ILi2ELi4ELi3EEES16_NSU_INS5_IJS17_S1K_EEENS5_IJS1K_SB_EEEEEEENS4_39AutoVectorizingCopyWithAssumedAlignmentILi128EEENS4_14SM90_TMA_STOREES21_S23_S23_EEEvvEEEEvNT_6ParamsE --------------------------
	.section	.nv.shared._ZN7cutlass13device_kernelINS_4gemm6kernel13GemmUniversalIN4cute5tupleIJiiiiEEENS1_10collective13CollectiveMmaINS1_35MainloopSm100TmaUmmaWarpSpecializedILi6ELi2ELi4ENS5_IJNS4_1CILi1EEESB_SB_EEEEENS5_IJNSA_ILi128EEESE_SE_EEENS_12float_e5m2_tENS5_IJlSB_lEEESG_SH_NS4_8TiledMMAINS4_8MMA_AtomIJNS4_10MMA_TraitsINS4_19SM100_MMA_F8F6F4_SSEJSG_SG_fSE_SE_NS4_17integral_constantINS4_4UMMA5MajorELSO_0EEESP_NSM_INSN_7ScaleInELSQ_0EEESR_EEEEEENS4_6LayoutISC_NS5_IJNSA_ILi0EEESV_SV_EEEEENS5_IJNS4_10UnderscoreESY_SY_EEEEENS4_13SM90_TMA_LOADENS4_14ComposedLayoutINS4_7SwizzleILi3ELi4ELi3EEENS4_18smem_ptr_flag_bitsILi8EEENSU_INS5_IJNSA_ILi8EEESE_EEENS5_IJSE_SB_EEEEEEEvNS4_8identityES11_S1B_vS1C_EENS_8epilogue10collective18CollectiveEpilogueINS1E_23Sm100TmaWarpSpecializedILi2ELi2ELi64ELb0ELb0EEEJSF_NS5_IJNSU_ISE_SB_EENSU_INSA_ILi64EEESB_EEEEESG_SH_SG_SH_NS1E_6fusion15FusionCallbacksIS1I_NS1N_17LinearCombinationISG_fSG_fLNS_15FloatRoundStyleE2EEESF_S1M_JEEENS4_5SM1004TMEM4LOAD26SM100_TMEM_LOAD_32dp32b64xES11_NS12_INS13_ILi2ELi4ELi3EEES16_NSU_INS5_IJS17_S1K_EEENS5_IJS1K_SB_EEEEEEENS4_39AutoVectorizingCopyWithAssumedAlignmentILi128EEENS4_14SM90_TMA_STOREES21_S23_S23_EEEvvEEEEvNT_6ParamsE,"aw",@nobits
	.sectionflags	@""
	.align	16
	.zero		1024


//--------------------- .nv.shared.reserved.0     --------------------------
	.section	.nv.shared.reserved.0,"aw",@nobits
	.weak		__nv_reservedSMEM_offset_0_alias
	.size		__nv_reservedSMEM_offset_0_alias, 0, 64
	.other		__nv_reservedSMEM_offset_0_alias,@"STO_CUDA_RESERVED_SHARED STV_DEFAULT"
__nv_reservedSMEM_offset_0_alias:
	.zero		0
.nv.shared.reserved.0:
	.zero		64
	.weak		__nv_reservedSMEM_tcgen05_partition
	.type		__nv_reservedSMEM_tcgen05_partition,@object
	.size		__nv_reservedSMEM_tcgen05_partition,(.L_0 - __nv_reservedSMEM_tcgen05_partition)
__nv_reservedSMEM_tcgen05_partition:
	.zero		32
.L_0:


//--------------------- .nv.global                --------------------------
	.section	.nv.global,"aw",@nobits
.nv.global:
	.type		_ZN40_INTERNAL_d7f6f541_4_k_cu_831c02e0_159454cute1_E,@object
	.size		_ZN40_INTERNAL_d7f6f541_4_k_cu_831c02e0_159454cute1_E,(_ZN40_INTERNAL_d7f6f541_4_k_cu_831c02e0_159454cuda3std3__45__cpo6cbeginE - _ZN40_INTERNAL_d7f6f541_4_k_cu_831c02e0_159454cute1_E)
_ZN40_INTERNAL_d7f6f541_4_k_cu_831c02e0_159454cute1_E:
	.zero		1
	.type		_ZN40_INTERNAL_d7f6f541_4_k_cu_831c02e0_159454cuda3std3__45__cpo6cbeginE,@object
	.size		_ZN40_INTERNAL_d7f6f541_4_k_cu_831c02e0_159454cuda3std3__45__cpo6cbeginE,(_ZN40_INTERNAL_d7f6f541_4_k_cu_831c02e0_159454cuda3std3__48in_placeE - _ZN40_INTERNAL_d7f6f541_4_k_cu_831c02e0_159454cuda3std3__45__cpo6cbeginE)
_ZN40_INTERNAL_d7f6f541_4_k_cu_831c02e0_159454cuda3std3__45__cpo6cbeginE:
	.zero		1
	.type		_ZN40_INTERNAL_d7f6f541_4_k_cu_831c02e0_159454cuda3std3__48in_placeE,@object
	.size		_ZN40_INTERNAL_d7f6f541_4_k_cu_831c02e0_159454cuda3std3__48in_placeE,(_ZN40_INTERNAL_d7f6f541_4_k_cu_831c02e0_159454cuda3std6ranges3__45__cpo9iter_moveE - _ZN40_INTERNAL_d7f6f541_4_k_cu_831c02e0_159454cuda3std3__48in_placeE)
_ZN40_INTERNAL_d7f6f541_4_k_cu_831c02e0_159454cuda3std3__48in_placeE:
	.zero		1
	.type		_ZN40_INTERNAL_d7f6f541_4_k_cu_831c02e0_159454cuda3std6ranges3__45__cpo9iter_moveE,@object
	.size		_ZN40_INTERNAL_d7f6f541_4_k_cu_831c02e0_159454cuda3std6ranges3__45__cpo9iter_moveE,(_ZN40_INTERNAL_d7f6f541_4_k_cu_831c02e0_159454cuda3std3__45__cpo5beginE - _ZN40_INTERNAL_d7f6f541_4_k_cu_831c02e0_159454cuda3std6ranges3__45__cpo9iter_moveE)
_ZN40_INTERNAL_d7f6f541_4_k_cu_831c02e0_159454cuda3std6ranges3__45__cpo9iter_moveE:
	.zero		1
	.type		_ZN40_INTERNAL_d7f6f541_4_k_cu_831c02e0_159454cuda3std3__45__cpo5beginE,@object
	.size		_ZN40_INTERNAL_d7f6f541_4_k_cu_831c02e0_159454cuda3std3__45__cpo5beginE,(_ZN40_INTERNAL_d7f6f541_4_k_cu_831c02e0_159454cuda3std3__442_GLOBAL__N__d7f6f541_4_k_cu_831c02e0_159456ignoreE - _ZN40_INTERNAL_d7f6f541_4_k_cu_831c02e0_159454cuda3std3__45__cpo5beginE)
_ZN40_INTERNAL_d7f6f541_4_k_cu_831c02e0_159454cuda3std3__45__cpo5beginE:
	.zero		1
	.type		_ZN40_INTERNAL_d7f6f541_4_k_cu_831c02e0_159454cuda3std3__442_GLOBAL__N__d7f6f541_4_k_cu_831c02e0_159456ignoreE,@object
	.size		_ZN40_INTERNAL_d7f6f541_4_k_cu_831c02e0_159454cuda3std3__442_GLOBAL__N__d7f6f541_4_k_cu_831c02e0_159456ignoreE,(_ZN40_INTERNAL_d7f6f541_4_k_cu_831c02e0_159454cute7productE - _ZN40_INTERNAL_d7f6f541_4_k_cu_831c02e0_159454cuda3std3__442_GLOBAL__N__d7f6f541_4_k_cu_831c02e0_159456ignoreE)
_ZN40_INTERNAL_d7f6f541_4_k_cu_831c02e0_159454cuda3std3__442_GLOBAL__N__d7f6f541_4_k_cu_831c02e0_159456ignoreE:
	.zero		1
	.type		_ZN40_INTERNAL_d7f6f541_4_k_cu_831c02e0_159454cute7productE,@object
	.size		_ZN40_INTERNAL_d7f6f541_4_k_cu_831c02e0_159454cute7productE,(_ZN40_INTERNAL_d7f6f541_4_k_cu_831c02e0_159454cuda3std3__45__cpo3endE - _ZN40_INTERNAL_d7f6f541_4_k_cu_831c02e0_159454cute7productE)
_ZN40_INTERNAL_d7f6f541_4_k_cu_831c02e0_159454cute7productE:
	.zero		1
	.type		_ZN40_INTERNAL_d7f6f541_4_k_cu_831c02e0_159454cuda3std3__45__cpo3endE,@object
	.size		_ZN40_INTERNAL_d7f6f541_4_k_cu_831c02e0_159454cuda3std3__45__cpo3endE,(_ZN40_INTERNAL_d7f6f541_4_k_cu_831c02e0_159454cuda3std3__419piecewise_constructE - _ZN40_INTERNAL_d7f6f541_4_k_cu_831c02e0_159454cuda3std3__45__cpo3endE)
_ZN40_INTERNAL_d7f6f541_4_k_cu_831c02e0_159454cuda3std3__45__cpo3endE:
	.zero		1
	.type		_ZN40_INTERNAL_d7f6f541_4_k_cu_831c02e0_159454cuda3std3__419piecewise_constructE,@object
	.size		_ZN40_INTERNAL_d7f6f541_4_k_cu_831c02e0_159454cuda3std3__419piecewise_constructE,(_ZN40_INTERNAL_d7f6f541_4_k_cu_831c02e0_159454cuda3std3__45__cpo4cendE - _ZN40_INTERNAL_d7f6f541_4_k_cu_831c02e0_159454cuda3std3__419piecewise_constructE)
_ZN40_INTERNAL_d7f6f541_4_k_cu_831c02e0_159454cuda3std3__419piecewise_constructE:
	.zero		1
	.type		_ZN40_INTERNAL_d7f6f541_4_k_cu_831c02e0_159454cuda3std3__45__cpo4cendE,@object
	.size		_ZN40_INTERNAL_d7f6f541_4_k_cu_831c02e0_159454cuda3std3__45__cpo4cendE,(_ZN40_INTERNAL_d7f6f541_4_k_cu_831c02e0_159454cuda3std6ranges3__45__cpo4swapE - _ZN40_INTERNAL_d7f6f541_4_k_cu_831c02e0_159454cuda3std3__45__cpo4cendE)
_ZN40_INTERNAL_d7f6f541_4_k_cu_831c02e0_159454cuda3std3__45__cpo4cendE:
	.zero		1
	.type		_ZN40_INTERNAL_d7f6f541_4_k_cu_831c02e0_159454cuda3std6ranges3__45__cpo4swapE,@object
	.size		_ZN40_INTERNAL_d7f6f541_4_k_cu_831c02e0_159454cuda3std6ranges3__45__cpo4swapE,(.L_10 - _ZN40_INTERNAL_d7f6f541_4_k_cu_831c02e0_159454cuda3std6ranges3__45__cpo4swapE)
_ZN40_INTERNAL_d7f6f541_4_k_cu_831c02e0_159454cuda3std6ranges3__45__cpo4swapE:
	.zero		1
.L_10:


//--------------------- .nv.constant0._ZN7cutlass13device_kernelINS_4gemm6kernel13GemmUniversalIN4cute5tupleIJiiiiEEENS1_10collective13CollectiveMmaINS1_35MainloopSm100TmaUmmaWarpSpecializedILi6ELi2ELi4ENS5_IJNS4_1CILi1EEESB_SB_EEEEENS5_IJNSA_ILi128EEESE_SE_EEENS_12float_e5m2_tENS5_IJlSB_lEEESG_SH_NS4_8TiledMMAINS4_8MMA_AtomIJNS4_10MMA_TraitsINS4_19SM100_MMA_F8F6F4_SSEJSG_SG_fSE_SE_NS4_17integral_constantINS4_4UMMA5MajorELSO_0EEESP_NSM_INSN_7ScaleInELSQ_0EEESR_EEEEEENS4_6LayoutISC_NS5_IJNSA_ILi0EEESV_SV_EEEEENS5_IJNS4_10UnderscoreESY_SY_EEEEENS4_13SM90_TMA_LOADENS4_14ComposedLayoutINS4_7SwizzleILi3ELi4ELi3EEENS4_18smem_ptr_flag_bitsILi8EEENSU_INS5_IJNSA_ILi8EEESE_EEENS5_IJSE_SB_EEEEEEEvNS4_8identityES11_S1B_vS1C_EENS_8epilogue10collective18CollectiveEpilogueINS1E_23Sm100TmaWarpSpecializedILi2ELi2ELi64ELb0ELb0EEEJSF_NS5_IJNSU_ISE_SB_EENSU_INSA_ILi64EEESB_EEEEESG_SH_SG_SH_NS1E_6fusion15FusionCallbacksIS1I_NS1N_17LinearCombinationISG_fSG_fLNS_15FloatRoundStyleE2EEESF_S1M_JEEENS4_5SM1004TMEM4LOAD26SM100_TMEM_LOAD_32dp32b64xES11_NS12_INS13_ILi2ELi4ELi3EEES16_NSU_INS5_IJS17_S1K_EEENS5_IJS1K_SB_EEEEEEENS4_39AutoVectorizingCopyWithAssumedAlignmentILi128EEENS4_14SM90_TMA_STOREES21_S23_S23_EEEvvEEEEvNT_6ParamsE --------------------------
	.section	.nv.constant0._ZN7cutlass13device_kernelINS_4gemm6kernel13GemmUniversalIN4cute5tupleIJiiiiEEENS1_10collective13CollectiveMmaINS1_35MainloopSm100TmaUmmaWarpSpecializedILi6ELi2ELi4ENS5_IJNS4_1CILi1EEESB_SB_EEEEENS5_IJNSA_ILi128EEESE_SE_EEENS_12float_e5m2_tENS5_IJlSB_lEEESG_SH_NS4_8TiledMMAINS4_8MMA_AtomIJNS4_10MMA_TraitsINS4_19SM100_MMA_F8F6F4_SSEJSG_SG_fSE_SE_NS4_17integral_constantINS4_4UMMA5MajorELSO_0EEESP_NSM_INSN_7ScaleInELSQ_0EEESR_EEEEEENS4_6LayoutISC_NS5_IJNSA_ILi0EEESV_SV_EEEEENS5_IJNS4_10UnderscoreESY_SY_EEEEENS4_13SM90_TMA_LOADENS4_14ComposedLayoutINS4_7SwizzleILi3ELi4ELi3EEENS4_18smem_ptr_flag_bitsILi8EEENSU_INS5_IJNSA_ILi8EEESE_EEENS5_IJSE_SB_EEEEEEEvNS4_8identityES11_S1B_vS1C_EENS_8epilogue10collective18CollectiveEpilogueINS1E_23Sm100TmaWarpSpecializedILi2ELi2ELi64ELb0ELb0EEEJSF_NS5_IJNSU_ISE_SB_EENSU_INSA_ILi64EEESB_EEEEESG_SH_SG_SH_NS1E_6fusion15FusionCallbacksIS1I_NS1N_17LinearCombinationISG_fSG_fLNS_15FloatRoundStyleE2EEESF_S1M_JEEENS4_5SM1004TMEM4LOAD26SM100_TMEM_LOAD_32dp32b64xES11_NS12_INS13_ILi2ELi4ELi3EEES16_NSU_INS5_IJS17_S1K_EEENS5_IJS1K_SB_EEEEEEENS4_39AutoVectorizingCopyWithAssumedAlignmentILi128EEENS4_14SM90_TMA_STOREES21_S23_S23_EEEvvEEEEvNT_6ParamsE,"a",@progbits
	.sectionflags	@""
	.align	4
.nv.constant0._ZN7cutlass13device_kernelINS_4gemm6kernel13GemmUniversalIN4cute5tupleIJiiiiEEENS1_10collective13CollectiveMmaINS1_35MainloopSm100TmaUmmaWarpSpecializedILi6ELi2ELi4ENS5_IJNS4_1CILi1EEESB_SB_EEEEENS5_IJNSA_ILi128EEESE_SE_EEENS_12float_e5m2_tENS5_IJlSB_lEEESG_SH_NS4_8TiledMMAINS4_8MMA_AtomIJNS4_10MMA_TraitsINS4_19SM100_MMA_F8F6F4_SSEJSG_SG_fSE_SE_NS4_17integral_constantINS4_4UMMA5MajorELSO_0EEESP_NSM_INSN_7ScaleInELSQ_0EEESR_EEEEEENS4_6LayoutISC_NS5_IJNSA_ILi0EEESV_SV_EEEEENS5_IJNS4_10UnderscoreESY_SY_EEEEENS4_13SM90_TMA_LOADENS4_14ComposedLayoutINS4_7SwizzleILi3ELi4ELi3EEENS4_18smem_ptr_flag_bitsILi8EEENSU_INS5_IJNSA_ILi8EEESE_EEENS5_IJSE_SB_EEEEEEEvNS4_8identityES11_S1B_vS1C_EENS_8epilogue10collective18CollectiveEpilogueINS1E_23Sm100TmaWarpSpecializedILi2ELi2ELi64ELb0ELb0EEEJSF_NS5_IJNSU_ISE_SB_EENSU_INSA_ILi64EEESB_EEEEESG_SH_SG_SH_NS1E_6fusion15FusionCallbacksIS1I_NS1N_17LinearCombinationISG_fSG_fLNS_15FloatRoundStyleE2EEESF_S1M_JEEENS4_5SM1004TMEM4LOAD26SM100_TMEM_LOAD_32dp32b64xES11_NS12_INS13_ILi2ELi4ELi3EEES16_NSU_INS5_IJS17_S1K_EEENS5_IJS1K_SB_EEEEEEENS4_39AutoVectorizingCopyWithAssumedAlignmentILi128EEENS4_14SM90_TMA_STOREES21_S23_S23_EEEvvEEEEvNT_6ParamsE:
	.zero		2944


//--------------------- SYMBOLS --------------------------

	.type		.nv.reservedSmem.offset0,@object
	.size		.nv.reservedSmem.offset0,0x4
	.type		.nv.reservedSmem.cap,@object
	.size		.nv.reservedSmem.cap,0x4
	.type		__assertfail,@function
